	.target	sm_90a

	.elftype	@"ET_EXEC"


//--------------------- .note.nv.tkinfo           --------------------------
	.section	.note.nv.tkinfo,"",@"SHT_NOTE"
	.sectionflags	@"SHF_NOTE_NV_TKINFO"
	.tkinfo
        /*0018*/ 	.word	0x00000002
        /*0030*/ 	.string	""
        /*0030*/ 	.string	"ptxas"
        /*0030*/ 	.string	"Cuda compilation tools, release 13.0, V13.0.88"
        /*0030*/ 	.string	"Build cuda_13.0.r13.0/compiler.36424714_0"
        /*0030*/ 	.string	"-arch sm_90a -m 64 "



//--------------------- .note.nv.cuinfo           --------------------------
	.section	.note.nv.cuinfo,"",@"SHT_NOTE"
	.sectionflags	@"SHF_NOTE_NV_CUINFO"
        /*0018*/ 	.short	0x0002
        /*001a*/ 	.short	0x005a
        /*001c*/ 	.short	0x0082
	.zero		2


//--------------------- .nv.info                  --------------------------
	.section	.nv.info,"",@"SHT_CUDA_INFO"
	.align	4


	//----- nvinfo : EIATTR_REGCOUNT
	.align		4
        /*0000*/ 	.byte	0x04, 0x2f
        /*0002*/ 	.short	(.L_15 - .L_14)
	.align		4
.L_14:
        /*0004*/ 	.word	index@(_ZN7cutlass13device_kernelINS_4gemm6kernel13GemmUniversalIN4cute5tupleIJiiiiEEENS1_10collective13CollectiveMmaINS1_34MainloopSm90TmaGmmaWarpSpecializedILi3ENS5_IJNS4_1CILi1EEENSA_ILi2EEESB_EEENS1_32KernelTmaWarpSpecializedPingpongEEENS5_IJNSA_ILi64EEESG_NSA_ILi128EEEEEENS_6half_tENS5_IJlSB_lEEESJ_SK_NS4_8TiledMMAINS4_8MMA_AtomIJNS4_4SM904GMMA25MMA_64x64x16_F32F16F16_SSILNSO_5MajorE0ELSQ_0ELNSO_7ScaleInE1ELSR_1EEEEEENS4_6LayoutINS5_IJSB_SB_SB_EEENS5_IJNSA_ILi0EEESW_SW_EEEEENS5_IJNS4_10UnderscoreESZ_SZ_EEEEENS4_23SM90_TMA_LOAD_MULTICASTENS4_14ComposedLayoutINS4_7SwizzleILi3ELi4ELi3EEENS4_18smem_ptr_flag_bitsILi16EEENSU_INS5_IJNSA_ILi8EEESG_EEENS5_IJSG_SB_EEEEEEEvNS4_8identityENS4_13SM90_TMA_LOADES1C_vS1D_EENS_8epilogue10collective6detail29Sm90TmaWarpSpecializedAdapterINS1H_15DefaultEpilogueISJ_SK_SK_NS1G_6thread17LinearCombinationISJ_Li1EffLNS1L_9ScaleType4KindE0ELNS_15FloatRoundStyleE2ESJ_EENS1_15EpilogueDefaultEEEEEvvEEEEvNT_6ParamsE)
        /*0008*/ 	.word	0x000000a8


	//----- nvinfo : EIATTR_FRAME_SIZE
	.align		4
.L_15:
        /*000c*/ 	.byte	0x04, 0x11
        /*000e*/ 	.short	(.L_17 - .L_16)
	.align		4
.L_16:
        /*0010*/ 	.word	index@(_ZN7cutlass13device_kernelINS_4gemm6kernel13GemmUniversalIN4cute5tupleIJiiiiEEENS1_10collective13CollectiveMmaINS1_34MainloopSm90TmaGmmaWarpSpecializedILi3ENS5_IJNS4_1CILi1EEENSA_ILi2EEESB_EEENS1_32KernelTmaWarpSpecializedPingpongEEENS5_IJNSA_ILi64EEESG_NSA_ILi128EEEEEENS_6half_tENS5_IJlSB_lEEESJ_SK_NS4_8TiledMMAINS4_8MMA_AtomIJNS4_4SM904GMMA25MMA_64x64x16_F32F16F16_SSILNSO_5MajorE0ELSQ_0ELNSO_7ScaleInE1ELSR_1EEEEEENS4_6LayoutINS5_IJSB_SB_SB_EEENS5_IJNSA_ILi0EEESW_SW_EEEEENS5_IJNS4_10UnderscoreESZ_SZ_EEEEENS4_23SM90_TMA_LOAD_MULTICASTENS4_14ComposedLayoutINS4_7SwizzleILi3ELi4ELi3EEENS4_18smem_ptr_flag_bitsILi16EEENSU_INS5_IJNSA_ILi8EEESG_EEENS5_IJSG_SB_EEEEEEEvNS4_8identityENS4_13SM90_TMA_LOADES1C_vS1D_EENS_8epilogue10collective6detail29Sm90TmaWarpSpecializedAdapterINS1H_15DefaultEpilogueISJ_SK_SK_NS1G_6thread17LinearCombinationISJ_Li1EffLNS1L_9ScaleType4KindE0ELNS_15FloatRoundStyleE2ESJ_EENS1_15EpilogueDefaultEEEEEvvEEEEvNT_6ParamsE)
        /*0014*/ 	.word	0x00000008


	//----- nvinfo : EIATTR_MIN_STACK_SIZE
	.align		4
.L_17:
        /*0018*/ 	.byte	0x04, 0x12
        /*001a*/ 	.short	(.L_19 - .L_18)
	.align		4
.L_18:
        /*001c*/ 	.word	index@(_ZN7cutlass13device_kernelINS_4gemm6kernel13GemmUniversalIN4cute5tupleIJiiiiEEENS1_10collective13CollectiveMmaINS1_34MainloopSm90TmaGmmaWarpSpecializedILi3ENS5_IJNS4_1CILi1EEENSA_ILi2EEESB_EEENS1_32KernelTmaWarpSpecializedPingpongEEENS5_IJNSA_ILi64EEESG_NSA_ILi128EEEEEENS_6half_tENS5_IJlSB_lEEESJ_SK_NS4_8TiledMMAINS4_8MMA_AtomIJNS4_4SM904GMMA25MMA_64x64x16_F32F16F16_SSILNSO_5MajorE0ELSQ_0ELNSO_7ScaleInE1ELSR_1EEEEEENS4_6LayoutINS5_IJSB_SB_SB_EEENS5_IJNSA_ILi0EEESW_SW_EEEEENS5_IJNS4_10UnderscoreESZ_SZ_EEEEENS4_23SM90_TMA_LOAD_MULTICASTENS4_14ComposedLayoutINS4_7SwizzleILi3ELi4ELi3EEENS4_18smem_ptr_flag_bitsILi16EEENSU_INS5_IJNSA_ILi8EEESG_EEENS5_IJSG_SB_EEEEEEEvNS4_8identityENS4_13SM90_TMA_LOADES1C_vS1D_EENS_8epilogue10collective6detail29Sm90TmaWarpSpecializedAdapterINS1H_15DefaultEpilogueISJ_SK_SK_NS1G_6thread17LinearCombinationISJ_Li1EffLNS1L_9ScaleType4KindE0ELNS_15FloatRoundStyleE2ESJ_EENS1_15EpilogueDefaultEEEEEvvEEEEvNT_6ParamsE)
        /*0020*/ 	.word	0x00000008
.L_19:


//--------------------- .nv.compat                --------------------------
	.section	.nv.compat,"",@"SHT_CUDA_COMPAT_INFO"
	.align	4
        /*0000*/ 	.byte	0x02, 0x09, 0x01, 0x00, 0x02, 0x02, 0x04, 0x00, 0x02, 0x05, 0x05, 0x00, 0x03, 0x07, 0x01, 0x01
        /*0010*/ 	.byte	0x02, 0x03, 0x01, 0x00, 0x02, 0x06, 0x01, 0x00, 0x04, 0x0b, 0x08, 0x00, 0x00, 0x00, 0x00, 0x00
        /*0020*/ 	.byte	0x00, 0x00, 0x00, 0x00


//--------------------- .nv.info._ZN7cutlass13device_kernelINS_4gemm6kernel13GemmUniversalIN4cute5tupleIJiiiiEEENS1_10collective13CollectiveMmaINS1_34MainloopSm90TmaGmmaWarpSpecializedILi3ENS5_IJNS4_1CILi1EEENSA_ILi2EEESB_EEENS1_32KernelTmaWarpSpecializedPingpongEEENS5_IJNSA_ILi64EEESG_NSA_ILi128EEEEEENS_6half_tENS5_IJlSB_lEEESJ_SK_NS4_8TiledMMAINS4_8MMA_AtomIJNS4_4SM904GMMA25MMA_64x64x16_F32F16F16_SSILNSO_5MajorE0ELSQ_0ELNSO_7ScaleInE1ELSR_1EEEEEENS4_6LayoutINS5_IJSB_SB_SB_EEENS5_IJNSA_ILi0EEESW_SW_EEEEENS5_IJNS4_10UnderscoreESZ_SZ_EEEEENS4_23SM90_TMA_LOAD_MULTICASTENS4_14ComposedLayoutINS4_7SwizzleILi3ELi4ELi3EEENS4_18smem_ptr_flag_bitsILi16EEENSU_INS5_IJNSA_ILi8EEESG_EEENS5_IJSG_SB_EEEEEEEvNS4_8identityENS4_13SM90_TMA_LOADES1C_vS1D_EENS_8epilogue10collective6detail29Sm90TmaWarpSpecializedAdapterINS1H_15DefaultEpilogueISJ_SK_SK_NS1G_6thread17LinearCombinationISJ_Li1EffLNS1L_9ScaleType4KindE0ELNS_15FloatRoundStyleE2ESJ_EENS1_15EpilogueDefaultEEEEEvvEEEEvNT_6ParamsE --------------------------
	.section	.nv.info._ZN7cutlass13device_kernelINS_4gemm6kernel13GemmUniversalIN4cute5tupleIJiiiiEEENS1_10collective13CollectiveMmaINS1_34MainloopSm90TmaGmmaWarpSpecializedILi3ENS5_IJNS4_1CILi1EEENSA_ILi2EEESB_EEENS1_32KernelTmaWarpSpecializedPingpongEEENS5_IJNSA_ILi64EEESG_NSA_ILi128EEEEEENS_6half_tENS5_IJlSB_lEEESJ_SK_NS4_8TiledMMAINS4_8MMA_AtomIJNS4_4SM904GMMA25MMA_64x64x16_F32F16F16_SSILNSO_5MajorE0ELSQ_0ELNSO_7ScaleInE1ELSR_1EEEEEENS4_6LayoutINS5_IJSB_SB_SB_EEENS5_IJNSA_ILi0EEESW_SW_EEEEENS5_IJNS4_10UnderscoreESZ_SZ_EEEEENS4_23SM90_TMA_LOAD_MULTICASTENS4_14ComposedLayoutINS4_7SwizzleILi3ELi4ELi3EEENS4_18smem_ptr_flag_bitsILi16EEENSU_INS5_IJNSA_ILi8EEESG_EEENS5_IJSG_SB_EEEEEEEvNS4_8identityENS4_13SM90_TMA_LOADES1C_vS1D_EENS_8epilogue10collective6detail29Sm90TmaWarpSpecializedAdapterINS1H_15DefaultEpilogueISJ_SK_SK_NS1G_6thread17LinearCombinationISJ_Li1EffLNS1L_9ScaleType4KindE0ELNS_15FloatRoundStyleE2ESJ_EENS1_15EpilogueDefaultEEEEEvvEEEEvNT_6ParamsE,"",@"SHT_CUDA_INFO"
	.sectionflags	@""
	.align	4


	//----- nvinfo : EIATTR_CUDA_API_VERSION
	.align		4
        /*0000*/ 	.byte	0x04, 0x37
        /*0002*/ 	.short	(.L_21 - .L_20)
.L_20:
        /*0004*/ 	.word	0x00000082


	//----- nvinfo : EIATTR_KPARAM_INFO
	.align		4
.L_21:
        /*0008*/ 	.byte	0x04, 0x17
        /*000a*/ 	.short	(.L_23 - .L_22)
.L_22:
        /*000c*/ 	.word	0x00000000
        /*0010*/ 	.short	0x0000
        /*0012*/ 	.short	0x0070
        /*0014*/ 	.byte	0x00, 0xf0, 0x01, 0x10


	//----- nvinfo : EIATTR_SPARSE_MMA_MASK
	.align		4
.L_23:
        /*0018*/ 	.byte	0x03, 0x50
        /*001a*/ 	.short	0x0000


	//----- nvinfo : EIATTR_MAXREG_COUNT
	.align		4
        /*001c*/ 	.byte	0x03, 0x1b
        /*001e*/ 	.short	0x00a8


	//----- nvinfo : EIATTR_NUM_BARRIERS
	.align		4
        /*0020*/ 	.byte	0x02, 0x4c
        /*0022*/ 	.byte	0x01
	.zero		1


	//----- nvinfo : EIATTR_EXTERNS
	.align		4
        /*0024*/ 	.byte	0x04, 0x0f
        /*0026*/ 	.short	(.L_25 - .L_24)


	//   ....[0]....
	.align		4
.L_24:
        /*0028*/ 	.word	index@(__assertfail)


	//----- nvinfo : EIATTR_ANNOTATIONS
	.align		4
.L_25:
        /*002c*/ 	.byte	0x04, 0x55
        /*002e*/ 	.short	(.L_27 - .L_26)


	//   ....[0]....
.L_26:
        /*0030*/ 	.word	0x00000001
        /*0034*/ 	.byte	0x20, 0x0d, 0x00, 0x00, 0x01, 0x00, 0x00, 0x00, 0xd0, 0x13, 0x00, 0x00, 0x01, 0x00, 0x00, 0x00
        /*0044*/ 	.byte	0x40, 0x48, 0x00, 0x00, 0x01, 0x00, 0x00, 0x00, 0x30, 0x55, 0x00, 0x00


	//----- nvinfo : EIATTR_MERCURY_ISA_VERSION
	.align		4
.L_27:
        /*0050*/ 	.byte	0x03, 0x5f
        /*0052*/ 	.short	0x0101


	//----- nvinfo : EIATTR_INT_WARP_WIDE_INSTR_OFFSETS
	.align		4
        /*0054*/ 	.byte	0x04, 0x31
        /*0056*/ 	.short	(.L_29 - .L_28)


	//   ....[0]....
.L_28:
        /*0058*/ 	.word	0x000004e0


	//   ....[1]....
        /*005c*/ 	.word	0x00000520


	//   ....[2]....
        /*0060*/ 	.word	0x00000650


	//   ....[3]....
        /*0064*/ 	.word	0x00000660


	//   ....[4]....
        /*0068*/ 	.word	0x00000670


	//   ....[5]....
        /*006c*/ 	.word	0x00000680


	//   ....[6]....
        /*0070*/ 	.word	0x00000740


	//   ....[7]....
        /*0074*/ 	.word	0x00000780


	//   ....[8]....
        /*0078*/ 	.word	0x00002410


	//----- nvinfo : EIATTR_COOP_GROUP_MASK_REGIDS
	.align		4
.L_29:
        /*007c*/ 	.byte	0x04, 0x29
        /*007e*/ 	.short	(.L_31 - .L_30)


	//   ....[0]....
.L_30:
        /*0080*/ 	.word	0xffffffff


	//   ....[1]....
        /*0084*/ 	.word	0xffffffff


	//   ....[2]....
        /*0088*/ 	.word	0xffffffff


	//   ....[3]....
        /*008c*/ 	.word	0xffffffff


	//   ....[4]....
        /*0090*/ 	.word	0xffffffff


	//   ....[5]....
        /*0094*/ 	.word	0xffffffff


	//   ....[6]....
        /*0098*/ 	.word	0xffffffff


	//----- nvinfo : EIATTR_COOP_GROUP_INSTR_OFFSETS
	.align		4
.L_31:
        /*009c*/ 	.byte	0x04, 0x28
        /*009e*/ 	.short	(.L_33 - .L_32)


	//   ....[0]....
.L_32:
        /*00a0*/ 	.word	0x00000070


	//   ....[1]....
        /*00a4*/ 	.word	0x00000080


	//   ....[2]....
        /*00a8*/ 	.word	0x00000140


	//   ....[3]....
        /*00ac*/ 	.word	0x000002c0


	//   ....[4]....
        /*00b0*/ 	.word	0x00000300


	//   ....[5]....
        /*00b4*/ 	.word	0x00000390


	//   ....[6]....
        /*00b8*/ 	.word	0x000008d0


	//----- nvinfo : EIATTR_REG_RECONFIG
	.align		4
.L_33:
        /*00bc*/ 	.byte	0x01, 0x54
	.zero		2


	//----- nvinfo : EIATTR_SYSCALL_OFFSETS
	.align		4
        /*00c0*/ 	.byte	0x04, 0x46
        /*00c2*/ 	.short	(.L_35 - .L_34)


	//   ....[0]....
.L_34:
        /*00c4*/ 	.word	0x000018c0


	//----- nvinfo : EIATTR_MBARRIER_INSTR_OFFSETS
	.align		4
.L_35:
        /*00c8*/ 	.byte	0x04, 0x39
        /*00ca*/ 	.short	(.L_37 - .L_36)


	//   ....[0]....
.L_36:
        /*00cc*/ 	.word	0x00000250
        /*00d0*/ 	.word	0x000000ff
        /*00d4*/ 	.word	0x00000000
        /*00d8*/ 	.short	0x0100
        /*00da*/ 	.byte	0x08
	.zero		1


	//   ....[1]....
        /*00dc*/ 	.word	0x00000260
        /*00e0*/ 	.word	0x000000ff
        /*00e4*/ 	.word	0x00000018
        /*00e8*/ 	.short	0x0100
        /*00ea*/ 	.byte	0x08
	.zero		1


	//   ....[2]....
        /*00ec*/ 	.word	0x00000270
        /*00f0*/ 	.word	0x000000ff
        /*00f4*/ 	.word	0x00000008
        /*00f8*/ 	.short	0x0100
        /*00fa*/ 	.byte	0x08
	.zero		1


	//   ....[3]....
        /*00fc*/ 	.word	0x00000280
        /*0100*/ 	.word	0x000000ff
        /*0104*/ 	.word	0x00000020
        /*0108*/ 	.short	0x0100
        /*010a*/ 	.byte	0x08
	.zero		1


	//   ....[4]....
        /*010c*/ 	.word	0x00000290
        /*0110*/ 	.word	0x000000ff
        /*0114*/ 	.word	0x00000010
        /*0118*/ 	.short	0x0100
        /*011a*/ 	.byte	0x08
	.zero		1


	//   ....[5]....
        /*011c*/ 	.word	0x000002a0
        /*0120*/ 	.word	0x000000ff
        /*0124*/ 	.word	0x00000028
        /*0128*/ 	.short	0x0100
        /*012a*/ 	.byte	0x08
	.zero		1


	//   ....[6]....
        /*012c*/ 	.word	0x000007b0
        /*0130*/ 	.word	0x000000ff
        /*0134*/ 	.word	0x00000060
        /*0138*/ 	.short	0x0100
        /*013a*/ 	.byte	0x08
	.zero		1


	//   ....[7]....
        /*013c*/ 	.word	0x00000830
        /*0140*/ 	.word	0x000000ff
        /*0144*/ 	.word	0x00000068
        /*0148*/ 	.short	0x0100
        /*014a*/ 	.byte	0x08
	.zero		1


	//   ....[8]....
        /*014c*/ 	.word	0x00000850
        /*0150*/ 	.word	0x000000ff
        /*0154*/ 	.word	0x00000040
        /*0158*/ 	.short	0x0100
        /*015a*/ 	.byte	0x09
	.zero		1


	//   ....[9]....
        /*015c*/ 	.word	0x00000860
        /*0160*/ 	.word	0x000000ff
        /*0164*/ 	.word	0x00000048
        /*0168*/ 	.short	0x0100
        /*016a*/ 	.byte	0x09
	.zero		1


	//   ....[10]....
        /*016c*/ 	.word	0x00000870
        /*0170*/ 	.word	0x000000ff
        /*0174*/ 	.word	0x00000050
        /*0178*/ 	.short	0x0100
        /*017a*/ 	.byte	0x09
	.zero		1


	//   ....[11]....
        /*017c*/ 	.word	0x00000880
        /*0180*/ 	.word	0x000000ff
        /*0184*/ 	.word	0x00000058
        /*0188*/ 	.short	0x0100
        /*018a*/ 	.byte	0x09
	.zero		1


	//   ....[12]....
        /*018c*/ 	.word	0x00001780
        /*0190*/ 	.word	0x000000ff
        /*0194*/ 	.word	0xfffffff8
        /*0198*/ 	.short	0x010a
        /*019a*/ 	.byte	0x2b
	.zero		1


	//   ....[13]....
        /*019c*/ 	.word	0x00001940
        /*01a0*/ 	.word	0x00000003
        /*01a4*/ 	.word	0x00000000
        /*01a8*/ 	.short	0x010a
        /*01aa*/ 	.byte	0x3f
	.zero		1


	//   ....[14]....
        /*01ac*/ 	.word	0x00001980
        /*01b0*/ 	.word	0x00000003
        /*01b4*/ 	.word	0x00000000
        /*01b8*/ 	.short	0x010a
        /*01ba*/ 	.byte	0x3f
	.zero		1


	//   ....[15]....
        /*01bc*/ 	.word	0x00001e40
        /*01c0*/ 	.word	0x000000ff
        /*01c4*/ 	.word	0x00000000
        /*01c8*/ 	.short	0x010a
        /*01ca*/ 	.byte	0x04
	.zero		1


	//   ....[16]....
        /*01cc*/ 	.word	0x00001e80
        /*01d0*/ 	.word	0x000000ff
        /*01d4*/ 	.word	0x00000000
        /*01d8*/ 	.short	0x010a
        /*01da*/ 	.byte	0x04
	.zero		1


	//   ....[17]....
        /*01dc*/ 	.word	0x000022a0
        /*01e0*/ 	.word	0x00000005
        /*01e4*/ 	.word	0x00000000
        /*01e8*/ 	.short	0x0101
        /*01ea*/ 	.byte	0x3f
	.zero		1


	//   ....[18]....
        /*01ec*/ 	.word	0x000023b0
        /*01f0*/ 	.word	0x00000003
        /*01f4*/ 	.word	0x00000000
        /*01f8*/ 	.short	0x0101
        /*01fa*/ 	.byte	0x30
	.zero		1


	//   ....[19]....
        /*01fc*/ 	.word	0x000024b0
        /*0200*/ 	.word	0x00000003
        /*0204*/ 	.word	0x00000000
        /*0208*/ 	.short	0x0101
        /*020a*/ 	.byte	0x3f
	.zero		1


	//   ....[20]....
        /*020c*/ 	.word	0x00002530
        /*0210*/ 	.word	0x000000ff
        /*0214*/ 	.word	0x00000008
        /*0218*/ 	.short	0x010a
        /*021a*/ 	.byte	0x2b
	.zero		1


	//   ....[21]....
        /*021c*/ 	.word	0x00004880
        /*0220*/ 	.word	0x00000000
        /*0224*/ 	.word	0x00000000
        /*0228*/ 	.short	0x0101
        /*022a*/ 	.byte	0x30
	.zero		1


	//   ....[22]....
        /*022c*/ 	.word	0x000051b0
        /*0230*/ 	.word	0x0000000e
        /*0234*/ 	.word	0x00000018
        /*0238*/ 	.short	0x010a
        /*023a*/ 	.byte	0x3f
	.zero		1


	//   ....[23]....
        /*023c*/ 	.word	0x00005660
        /*0240*/ 	.word	0x00000006
        /*0244*/ 	.word	0x00000068
        /*0248*/ 	.short	0x0101
        /*024a*/ 	.byte	0x3f
	.zero		1


	//   ....[24]....
        /*024c*/ 	.word	0x00005d80
        /*0250*/ 	.word	0x00000007
        /*0254*/ 	.word	0x00000000
        /*0258*/ 	.short	0x010a
        /*025a*/ 	.byte	0x3f
	.zero		1


	//   ....[25]....
        /*025c*/ 	.word	0x00005e00
        /*0260*/ 	.word	0x00000004
        /*0264*/ 	.word	0x00000000
        /*0268*/ 	.short	0x010a
        /*026a*/ 	.byte	0x3f
	.zero		1


	//   ....[26]....
        /*026c*/ 	.word	0x00005e90
        /*0270*/ 	.word	0x00000005
        /*0274*/ 	.word	0x00000000
        /*0278*/ 	.short	0x010a
        /*027a*/ 	.byte	0x3f
	.zero		1


	//   ....[27]....
        /*027c*/ 	.word	0x00005f00
        /*0280*/ 	.word	0x00000003
        /*0284*/ 	.word	0xfffffff8
        /*0288*/ 	.short	0x010a
        /*028a*/ 	.byte	0x3f
	.zero		1


	//   ....[28]....
        /*028c*/ 	.word	0x00005f50
        /*0290*/ 	.word	0x00000003
        /*0294*/ 	.word	0x00000000
        /*0298*/ 	.short	0x010a
        /*029a*/ 	.byte	0x3f
	.zero		1


	//   ....[29]....
        /*029c*/ 	.word	0x00005fb0
        /*02a0*/ 	.word	0x00000005
        /*02a4*/ 	.word	0x00000000
        /*02a8*/ 	.short	0x010a
        /*02aa*/ 	.byte	0x3f
	.zero		1


	//   ....[30]....
        /*02ac*/ 	.word	0x00006010
        /*02b0*/ 	.word	0x00000003
        /*02b4*/ 	.word	0x00000008
        /*02b8*/ 	.short	0x010a
        /*02ba*/ 	.byte	0x3f
	.zero		1


	//   ....[31]....
        /*02bc*/ 	.word	0x000060e0
        /*02c0*/ 	.word	0x0000000e
        /*02c4*/ 	.word	0x00000018
        /*02c8*/ 	.short	0x010a
        /*02ca*/ 	.byte	0x3f
	.zero		1


	//   ....[32]....
        /*02cc*/ 	.word	0x000061b0
        /*02d0*/ 	.word	0x00000007
        /*02d4*/ 	.word	0x00000000
        /*02d8*/ 	.short	0x010a
        /*02da*/ 	.byte	0x3f
	.zero		1


	//   ....[33]....
        /*02dc*/ 	.word	0x00006200
        /*02e0*/ 	.word	0x00000004
        /*02e4*/ 	.word	0x00000000
        /*02e8*/ 	.short	0x010a
        /*02ea*/ 	.byte	0x3f
	.zero		1


	//----- nvinfo : EIATTR_NUM_MBARRIERS
	.align		4
.L_37:
        /*02ec*/ 	.byte	0x03, 0x38
        /*02ee*/ 	.short	0x000c


	//----- nvinfo : EIATTR_EXIT_INSTR_OFFSETS
	.align		4
        /*02f0*/ 	.byte	0x04, 0x1c
        /*02f2*/ 	.short	(.L_39 - .L_38)


	//   ....[0]....
.L_38:
        /*02f4*/ 	.word	0x00001360


	//   ....[1]....
        /*02f8*/ 	.word	0x000013c0


	//   ....[2]....
        /*02fc*/ 	.word	0x00004ea0


	//   ....[3]....
        /*0300*/ 	.word	0x00004ed0


	//   ....[4]....
        /*0304*/ 	.word	0x00005ee0


	//----- nvinfo : EIATTR_MAX_THREADS
	.align		4
.L_39:
        /*0308*/ 	.byte	0x04, 0x05
        /*030a*/ 	.short	(.L_41 - .L_40)
.L_40:
        /*030c*/ 	.word	0x00000180
        /*0310*/ 	.word	0x00000001
        /*0314*/ 	.word	0x00000001


	//----- nvinfo : EIATTR_CRS_STACK_SIZE
	.align		4
.L_41:
        /*0318*/ 	.byte	0x04, 0x1e
        /*031a*/ 	.short	(.L_43 - .L_42)
.L_42:
        /*031c*/ 	.word	0x00000000


	//----- nvinfo : EIATTR_CBANK_PARAM_SIZE
	.align		4
.L_43:
        /*0320*/ 	.byte	0x03, 0x19
        /*0322*/ 	.short	0x0470


	//----- nvinfo : EIATTR_PARAM_CBANK
	.align		4
        /*0324*/ 	.byte	0x04, 0x0a
        /*0326*/ 	.short	(.L_45 - .L_44)
	.align		4
.L_44:
        /*0328*/ 	.word	index@(.nv.constant0._ZN7cutlass13device_kernelINS_4gemm6kernel13GemmUniversalIN4cute5tupleIJiiiiEEENS1_10collective13CollectiveMmaINS1_34MainloopSm90TmaGmmaWarpSpecializedILi3ENS5_IJNS4_1CILi1EEENSA_ILi2EEESB_EEENS1_32KernelTmaWarpSpecializedPingpongEEENS5_IJNSA_ILi64EEESG_NSA_ILi128EEEEEENS_6half_tENS5_IJlSB_lEEESJ_SK_NS4_8TiledMMAINS4_8MMA_AtomIJNS4_4SM904GMMA25MMA_64x64x16_F32F16F16_SSILNSO_5MajorE0ELSQ_0ELNSO_7ScaleInE1ELSR_1EEEEEENS4_6LayoutINS5_IJSB_SB_SB_EEENS5_IJNSA_ILi0EEESW_SW_EEEEENS5_IJNS4_10UnderscoreESZ_SZ_EEEEENS4_23SM90_TMA_LOAD_MULTICASTENS4_14ComposedLayoutINS4_7SwizzleILi3ELi4ELi3EEENS4_18smem_ptr_flag_bitsILi16EEENSU_INS5_IJNSA_ILi8EEESG_EEENS5_IJSG_SB_EEEEEEEvNS4_8identityENS4_13SM90_TMA_LOADES1C_vS1D_EENS_8epilogue10collective6detail29Sm90TmaWarpSpecializedAdapterINS1H_15DefaultEpilogueISJ_SK_SK_NS1G_6thread17LinearCombinationISJ_Li1EffLNS1L_9ScaleType4KindE0ELNS_15FloatRoundStyleE2ESJ_EENS1_15EpilogueDefaultEEEEEvvEEEEvNT_6ParamsE)
        /*032c*/ 	.short	0x0210
        /*032e*/ 	.short	0x0470


	//----- nvinfo : EIATTR_SW_WAR
	.align		4
.L_45:
        /*0330*/ 	.byte	0x04, 0x36
        /*0332*/ 	.short	(.L_47 - .L_46)
.L_46:
        /*0334*/ 	.word	0x00000008
.L_47:


//--------------------- .nv.callgraph             --------------------------
	.section	.nv.callgraph,"",@"SHT_CUDA_CALLGRAPH"
	.align	4
	.sectionentsize	8
	.align		4
        /*0000*/ 	.word	0x00000000
	.align		4
        /*0004*/ 	.word	0xffffffff
	.align		4
        /*0008*/ 	.word	index@(_ZN7cutlass13device_kernelINS_4gemm6kernel13GemmUniversalIN4cute5tupleIJiiiiEEENS1_10collective13CollectiveMmaINS1_34MainloopSm90TmaGmmaWarpSpecializedILi3ENS5_IJNS4_1CILi1EEENSA_ILi2EEESB_EEENS1_32KernelTmaWarpSpecializedPingpongEEENS5_IJNSA_ILi64EEESG_NSA_ILi128EEEEEENS_6half_tENS5_IJlSB_lEEESJ_SK_NS4_8TiledMMAINS4_8MMA_AtomIJNS4_4SM904GMMA25MMA_64x64x16_F32F16F16_SSILNSO_5MajorE0ELSQ_0ELNSO_7ScaleInE1ELSR_1EEEEEENS4_6LayoutINS5_IJSB_SB_SB_EEENS5_IJNSA_ILi0EEESW_SW_EEEEENS5_IJNS4_10UnderscoreESZ_SZ_EEEEENS4_23SM90_TMA_LOAD_MULTICASTENS4_14ComposedLayoutINS4_7SwizzleILi3ELi4ELi3EEENS4_18smem_ptr_flag_bitsILi16EEENSU_INS5_IJNSA_ILi8EEESG_EEENS5_IJSG_SB_EEEEEEEvNS4_8identityENS4_13SM90_TMA_LOADES1C_vS1D_EENS_8epilogue10collective6detail29Sm90TmaWarpSpecializedAdapterINS1H_15DefaultEpilogueISJ_SK_SK_NS1G_6thread17LinearCombinationISJ_Li1EffLNS1L_9ScaleType4KindE0ELNS_15FloatRoundStyleE2ESJ_EENS1_15EpilogueDefaultEEEEEvvEEEEvNT_6ParamsE)
	.align		4
        /*000c*/ 	.word	index@(__assertfail)
	.align		4
        /*0010*/ 	.word	0x00000000
	.align		4
        /*0014*/ 	.word	0xfffffffe
	.align		4
        /*0018*/ 	.word	0x00000000
	.align		4
        /*001c*/ 	.word	0xfffffffd
	.align		4
        /*0020*/ 	.word	0x00000000
	.align		4
        /*0024*/ 	.word	0xfffffffc


//--------------------- .nv.constant4             --------------------------
	.section	.nv.constant4,"a",@progbits
	.align	8
	.align		8
.nv.constant4:
        /*0000*/ 	.dword	__assertfail
	.align		8
        /*0008*/ 	.dword	__unnamed_1
	.align		8
        /*0010*/ 	.dword	_ZN39_INTERNAL_52f477cc_4_k_cu_9a21f62b_28294cuda3std3__45__cpo5beginE
	.align		8
        /*0018*/ 	.dword	_ZN39_INTERNAL_52f477cc_4_k_cu_9a21f62b_28294cuda3std3__45__cpo3endE
	.align		8
        /*0020*/ 	.dword	_ZN39_INTERNAL_52f477cc_4_k_cu_9a21f62b_28294cuda3std3__45__cpo6cbeginE
	.align		8
        /*0028*/ 	.dword	_ZN39_INTERNAL_52f477cc_4_k_cu_9a21f62b_28294cuda3std3__45__cpo4cendE
	.align		8
        /*0030*/ 	.dword	_ZN39_INTERNAL_52f477cc_4_k_cu_9a21f62b_28294cuda3std3__441_GLOBAL__N__52f477cc_4_k_cu_9a21f62b_28296ignoreE
	.align		8
        /*0038*/ 	.dword	_ZN39_INTERNAL_52f477cc_4_k_cu_9a21f62b_28294cuda3std3__419piecewise_constructE
	.align		8
        /*0040*/ 	.dword	_ZN39_INTERNAL_52f477cc_4_k_cu_9a21f62b_28294cuda3std3__48in_placeE
	.align		8
        /*0048*/ 	.dword	_ZN39_INTERNAL_52f477cc_4_k_cu_9a21f62b_28294cuda3std6ranges3__45__cpo4swapE
	.align		8
        /*0050*/ 	.dword	_ZN39_INTERNAL_52f477cc_4_k_cu_9a21f62b_28294cuda3std6ranges3__45__cpo9iter_moveE
	.align		8
        /*0058*/ 	.dword	_ZN39_INTERNAL_52f477cc_4_k_cu_9a21f62b_28294cute7productE
	.align		8
        /*0060*/ 	.dword	_ZN39_INTERNAL_52f477cc_4_k_cu_9a21f62b_28294cute1_E
	.align		8
        /*0068*/ 	.dword	$str$22
	.align		8
        /*0070*/ 	.dword	$str$23


//--------------------- .text._ZN7cutlass13device_kernelINS_4gemm6kernel13GemmUniversalIN4cute5tupleIJiiiiEEENS1_10collective13CollectiveMmaINS1_34MainloopSm90TmaGmmaWarpSpecializedILi3ENS5_IJNS4_1CILi1EEENSA_ILi2EEESB_EEENS1_32KernelTmaWarpSpecializedPingpongEEENS5_IJNSA_ILi64EEESG_NSA_ILi128EEEEEENS_6half_tENS5_IJlSB_lEEESJ_SK_NS4_8TiledMMAINS4_8MMA_AtomIJNS4_4SM904GMMA25MMA_64x64x16_F32F16F16_SSILNSO_5MajorE0ELSQ_0ELNSO_7ScaleInE1ELSR_1EEEEEENS4_6LayoutINS5_IJSB_SB_SB_EEENS5_IJNSA_ILi0EEESW_SW_EEEEENS5_IJNS4_10UnderscoreESZ_SZ_EEEEENS4_23SM90_TMA_LOAD_MULTICASTENS4_14ComposedLayoutINS4_7SwizzleILi3ELi4ELi3EEENS4_18smem_ptr_flag_bitsILi16EEENSU_INS5_IJNSA_ILi8EEESG_EEENS5_IJSG_SB_EEEEEEEvNS4_8identityENS4_13SM90_TMA_LOADES1C_vS1D_EENS_8epilogue10collective6detail29Sm90TmaWarpSpecializedAdapterINS1H_15DefaultEpilogueISJ_SK_SK_NS1G_6thread17LinearCombinationISJ_Li1EffLNS1L_9ScaleType4KindE0ELNS_15FloatRoundStyleE2ESJ_EENS1_15EpilogueDefaultEEEEEvvEEEEvNT_6ParamsE --------------------------
	.section	.text._ZN7cutlass13device_kernelINS_4gemm6kernel13GemmUniversalIN4cute5tupleIJiiiiEEENS1_10collective13CollectiveMmaINS1_34MainloopSm90TmaGmmaWarpSpecializedILi3ENS5_IJNS4_1CILi1EEENSA_ILi2EEESB_EEENS1_32KernelTmaWarpSpecializedPingpongEEENS5_IJNSA_ILi64EEESG_NSA_ILi128EEEEEENS_6half_tENS5_IJlSB_lEEESJ_SK_NS4_8TiledMMAINS4_8MMA_AtomIJNS4_4SM904GMMA25MMA_64x64x16_F32F16F16_SSILNSO_5MajorE0ELSQ_0ELNSO_7ScaleInE1ELSR_1EEEEEENS4_6LayoutINS5_IJSB_SB_SB_EEENS5_IJNSA_ILi0EEESW_SW_EEEEENS5_IJNS4_10UnderscoreESZ_SZ_EEEEENS4_23SM90_TMA_LOAD_MULTICASTENS4_14ComposedLayoutINS4_7SwizzleILi3ELi4ELi3EEENS4_18smem_ptr_flag_bitsILi16EEENSU_INS5_IJNSA_ILi8EEESG_EEENS5_IJSG_SB_EEEEEEEvNS4_8identityENS4_13SM90_TMA_LOADES1C_vS1D_EENS_8epilogue10collective6detail29Sm90TmaWarpSpecializedAdapterINS1H_15DefaultEpilogueISJ_SK_SK_NS1G_6thread17LinearCombinationISJ_Li1EffLNS1L_9ScaleType4KindE0ELNS_15FloatRoundStyleE2ESJ_EENS1_15EpilogueDefaultEEEEEvvEEEEvNT_6ParamsE,"ax",@progbits
	.align	128
.text._ZN7cutlass13device_kernelINS_4gemm6kernel13GemmUniversalIN4cute5tupleIJiiiiEEENS1_10collective13CollectiveMmaINS1_34MainloopSm90TmaGmmaWarpSpecializedILi3ENS5_IJNS4_1CILi1EEENSA_ILi2EEESB_EEENS1_32KernelTmaWarpSpecializedPingpongEEENS5_IJNSA_ILi64EEESG_NSA_ILi128EEEEEENS_6half_tENS5_IJlSB_lEEESJ_SK_NS4_8TiledMMAINS4_8MMA_AtomIJNS4_4SM904GMMA25MMA_64x64x16_F32F16F16_SSILNSO_5MajorE0ELSQ_0ELNSO_7ScaleInE1ELSR_1EEEEEENS4_6LayoutINS5_IJSB_SB_SB_EEENS5_IJNSA_ILi0EEESW_SW_EEEEENS5_IJNS4_10UnderscoreESZ_SZ_EEEEENS4_23SM90_TMA_LOAD_MULTICASTENS4_14ComposedLayoutINS4_7SwizzleILi3ELi4ELi3EEENS4_18smem_ptr_flag_bitsILi16EEENSU_INS5_IJNSA_ILi8EEESG_EEENS5_IJSG_SB_EEEEEEEvNS4_8identityENS4_13SM90_TMA_LOADES1C_vS1D_EENS_8epilogue10collective6detail29Sm90TmaWarpSpecializedAdapterINS1H_15DefaultEpilogueISJ_SK_SK_NS1G_6thread17LinearCombinationISJ_Li1EffLNS1L_9ScaleType4KindE0ELNS_15FloatRoundStyleE2ESJ_EENS1_15EpilogueDefaultEEEEEvvEEEEvNT_6ParamsE:
        .type           _ZN7cutlass13device_kernelINS_4gemm6kernel13GemmUniversalIN4cute5tupleIJiiiiEEENS1_10collective13CollectiveMmaINS1_34MainloopSm90TmaGmmaWarpSpecializedILi3ENS5_IJNS4_1CILi1EEENSA_ILi2EEESB_EEENS1_32KernelTmaWarpSpecializedPingpongEEENS5_IJNSA_ILi64EEESG_NSA_ILi128EEEEEENS_6half_tENS5_IJlSB_lEEESJ_SK_NS4_8TiledMMAINS4_8MMA_AtomIJNS4_4SM904GMMA25MMA_64x64x16_F32F16F16_SSILNSO_5MajorE0ELSQ_0ELNSO_7ScaleInE1ELSR_1EEEEEENS4_6LayoutINS5_IJSB_SB_SB_EEENS5_IJNSA_ILi0EEESW_SW_EEEEENS5_IJNS4_10UnderscoreESZ_SZ_EEEEENS4_23SM90_TMA_LOAD_MULTICASTENS4_14ComposedLayoutINS4_7SwizzleILi3ELi4ELi3EEENS4_18smem_ptr_flag_bitsILi16EEENSU_INS5_IJNSA_ILi8EEESG_EEENS5_IJSG_SB_EEEEEEEvNS4_8identityENS4_13SM90_TMA_LOADES1C_vS1D_EENS_8epilogue10collective6detail29Sm90TmaWarpSpecializedAdapterINS1H_15DefaultEpilogueISJ_SK_SK_NS1G_6thread17LinearCombinationISJ_Li1EffLNS1L_9ScaleType4KindE0ELNS_15FloatRoundStyleE2ESJ_EENS1_15EpilogueDefaultEEEEEvvEEEEvNT_6ParamsE,@function
        .size           _ZN7cutlass13device_kernelINS_4gemm6kernel13GemmUniversalIN4cute5tupleIJiiiiEEENS1_10collective13CollectiveMmaINS1_34MainloopSm90TmaGmmaWarpSpecializedILi3ENS5_IJNS4_1CILi1EEENSA_ILi2EEESB_EEENS1_32KernelTmaWarpSpecializedPingpongEEENS5_IJNSA_ILi64EEESG_NSA_ILi128EEEEEENS_6half_tENS5_IJlSB_lEEESJ_SK_NS4_8TiledMMAINS4_8MMA_AtomIJNS4_4SM904GMMA25MMA_64x64x16_F32F16F16_SSILNSO_5MajorE0ELSQ_0ELNSO_7ScaleInE1ELSR_1EEEEEENS4_6LayoutINS5_IJSB_SB_SB_EEENS5_IJNSA_ILi0EEESW_SW_EEEEENS5_IJNS4_10UnderscoreESZ_SZ_EEEEENS4_23SM90_TMA_LOAD_MULTICASTENS4_14ComposedLayoutINS4_7SwizzleILi3ELi4ELi3EEENS4_18smem_ptr_flag_bitsILi16EEENSU_INS5_IJNSA_ILi8EEESG_EEENS5_IJSG_SB_EEEEEEEvNS4_8identityENS4_13SM90_TMA_LOADES1C_vS1D_EENS_8epilogue10collective6detail29Sm90TmaWarpSpecializedAdapterINS1H_15DefaultEpilogueISJ_SK_SK_NS1G_6thread17LinearCombinationISJ_Li1EffLNS1L_9ScaleType4KindE0ELNS_15FloatRoundStyleE2ESJ_EENS1_15EpilogueDefaultEEEEEvvEEEEvNT_6ParamsE,(.L_x_135 - _ZN7cutlass13device_kernelINS_4gemm6kernel13GemmUniversalIN4cute5tupleIJiiiiEEENS1_10collective13CollectiveMmaINS1_34MainloopSm90TmaGmmaWarpSpecializedILi3ENS5_IJNS4_1CILi1EEENSA_ILi2EEESB_EEENS1_32KernelTmaWarpSpecializedPingpongEEENS5_IJNSA_ILi64EEESG_NSA_ILi128EEEEEENS_6half_tENS5_IJlSB_lEEESJ_SK_NS4_8TiledMMAINS4_8MMA_AtomIJNS4_4SM904GMMA25MMA_64x64x16_F32F16F16_SSILNSO_5MajorE0ELSQ_0ELNSO_7ScaleInE1ELSR_1EEEEEENS4_6LayoutINS5_IJSB_SB_SB_EEENS5_IJNSA_ILi0EEESW_SW_EEEEENS5_IJNS4_10UnderscoreESZ_SZ_EEEEENS4_23SM90_TMA_LOAD_MULTICASTENS4_14ComposedLayoutINS4_7SwizzleILi3ELi4ELi3EEENS4_18smem_ptr_flag_bitsILi16EEENSU_INS5_IJNSA_ILi8EEESG_EEENS5_IJSG_SB_EEEEEEEvNS4_8identityENS4_13SM90_TMA_LOADES1C_vS1D_EENS_8epilogue10collective6detail29Sm90TmaWarpSpecializedAdapterINS1H_15DefaultEpilogueISJ_SK_SK_NS1G_6thread17LinearCombinationISJ_Li1EffLNS1L_9ScaleType4KindE0ELNS_15FloatRoundStyleE2ESJ_EENS1_15EpilogueDefaultEEEEEvvEEEEvNT_6ParamsE)
        .other          _ZN7cutlass13device_kernelINS_4gemm6kernel13GemmUniversalIN4cute5tupleIJiiiiEEENS1_10collective13CollectiveMmaINS1_34MainloopSm90TmaGmmaWarpSpecializedILi3ENS5_IJNS4_1CILi1EEENSA_ILi2EEESB_EEENS1_32KernelTmaWarpSpecializedPingpongEEENS5_IJNSA_ILi64EEESG_NSA_ILi128EEEEEENS_6half_tENS5_IJlSB_lEEESJ_SK_NS4_8TiledMMAINS4_8MMA_AtomIJNS4_4SM904GMMA25MMA_64x64x16_F32F16F16_SSILNSO_5MajorE0ELSQ_0ELNSO_7ScaleInE1ELSR_1EEEEEENS4_6LayoutINS5_IJSB_SB_SB_EEENS5_IJNSA_ILi0EEESW_SW_EEEEENS5_IJNS4_10UnderscoreESZ_SZ_EEEEENS4_23SM90_TMA_LOAD_MULTICASTENS4_14ComposedLayoutINS4_7SwizzleILi3ELi4ELi3EEENS4_18smem_ptr_flag_bitsILi16EEENSU_INS5_IJNSA_ILi8EEESG_EEENS5_IJSG_SB_EEEEEEEvNS4_8identityENS4_13SM90_TMA_LOADES1C_vS1D_EENS_8epilogue10collective6detail29Sm90TmaWarpSpecializedAdapterINS1H_15DefaultEpilogueISJ_SK_SK_NS1G_6thread17LinearCombinationISJ_Li1EffLNS1L_9ScaleType4KindE0ELNS_15FloatRoundStyleE2ESJ_EENS1_15EpilogueDefaultEEEEEvvEEEEvNT_6ParamsE,@"STO_CUDA_ENTRY STV_DEFAULT"
_ZN7cutlass13device_kernelINS_4gemm6kernel13GemmUniversalIN4cute5tupleIJiiiiEEENS1_10collective13CollectiveMmaINS1_34MainloopSm90TmaGmmaWarpSpecializedILi3ENS5_IJNS4_1CILi1EEENSA_ILi2EEESB_EEENS1_32KernelTmaWarpSpecializedPingpongEEENS5_IJNSA_ILi64EEESG_NSA_ILi128EEEEEENS_6half_tENS5_IJlSB_lEEESJ_SK_NS4_8TiledMMAINS4_8MMA_AtomIJNS4_4SM904GMMA25MMA_64x64x16_F32F16F16_SSILNSO_5MajorE0ELSQ_0ELNSO_7ScaleInE1ELSR_1EEEEEENS4_6LayoutINS5_IJSB_SB_SB_EEENS5_IJNSA_ILi0EEESW_SW_EEEEENS5_IJNS4_10UnderscoreESZ_SZ_EEEEENS4_23SM90_TMA_LOAD_MULTICASTENS4_14ComposedLayoutINS4_7SwizzleILi3ELi4ELi3EEENS4_18smem_ptr_flag_bitsILi16EEENSU_INS5_IJNSA_ILi8EEESG_EEENS5_IJSG_SB_EEEEEEEvNS4_8identityENS4_13SM90_TMA_LOADES1C_vS1D_EENS_8epilogue10collective6detail29Sm90TmaWarpSpecializedAdapterINS1H_15DefaultEpilogueISJ_SK_SK_NS1G_6thread17LinearCombinationISJ_Li1EffLNS1L_9ScaleType4KindE0ELNS_15FloatRoundStyleE2ESJ_EENS1_15EpilogueDefaultEEEEEvvEEEEvNT_6ParamsE:
[----:B------:R-:W0:Y:S02]  /*0000*/  LDC R1, c[0x0][0x28] ;  /* 0x00000a00ff017b82 */ /* 0x000e240000000800 */
[----:B0-----:R-:W-:Y:S01]  /*0010*/  VIADD R1, R1, 0xfffffff8 ;  /* 0xfffffff801017836 */ /* 0x001fe20000000000 */
[----:B------:R-:W0:Y:S01]  /*0020*/  S2R R4, SR_TID.X ;  /* 0x0000000000047919 */ /* 0x000e220000002100 */
[----:B------:R-:W-:Y:S01]  /*0030*/  ELECT P0, URZ, PT ;  /* 0x00000000003f782f */ /* 0x000fe20003800000 */
[----:B------:R-:W-:Y:S01]  /*0040*/  BSSY B0, `(.L_x_0) ;  /* 0x000000f000007945 */ /* 0x000fe20003800000 */
[--C-:B0-----:R-:W-:Y:S02]  /*0050*/  SHF.R.U32.HI R0, RZ, 0x5, R4.reuse ;  /* 0x00000005ff007819 */ /* 0x101fe40000011604 */
[----:B------:R-:W-:-:S03]  /*0060*/  SHF.R.U32.HI R7, RZ, 0x7, R4 ;  /* 0x00000007ff077819 */ /* 0x000fc60000011604 */
[----:B------:R-:W0:Y:S04]  /*0070*/  SHFL.IDX PT, R2, R0, RZ, 0x1f ;  /* 0x00001fff00027589 */ /* 0x000e2800000e0000 */
[----:B------:R1:W2:Y:S01]  /*0080*/  SHFL.IDX PT, R8, R7, RZ, 0x1f ;  /* 0x00001fff07087589 */ /* 0x0002a200000e0000 */
[----:B0-----:R-:W-:-:S13]  /*0090*/  ISETP.NE.OR P0, PT, R2, RZ, !P0 ;  /* 0x000000ff0200720c */ /* 0x001fda0004705670 */
[----:B-12---:R-:W-:Y:S05]  /*00a0*/  @P0 BRA `(.L_x_1) ;  /* 0x0000000000200947 */ /* 0x006fea0003800000 */
[----:B------:R-:W-:Y:S02]  /*00b0*/  ULDC.64 UR4, c[0x0][0x198] ;  /* 0x0000660000047ab9 */ /* 0x000fe40000000a00 */
[----:B------:R-:W-:Y:S02]  /*00c0*/  UIADD3 UR6, UP0, UR4, 0xf0, URZ ;  /* 0x000000f004067890 */ /* 0x000fe4000ff1e03f */
[----:B------:R-:W-:Y:S02]  /*00d0*/  UIADD3 UR4, UP1, UR4, 0x1f0, URZ ;  /* 0x000001f004047890 */ /* 0x000fe4000ff3e03f */
[----:B------:R-:W-:Y:S02]  /*00e0*/  UIADD3.X UR7, URZ, UR5, URZ, UP0, !UPT ;  /* 0x000000053f077290 */ /* 0x000fe400087fe43f */
[----:B------:R-:W-:-:S07]  /*00f0*/  UIADD3.X UR5, URZ, UR5, URZ, UP1, !UPT ;  /* 0x000000053f057290 */ /* 0x000fce0008ffe43f */
[----:B------:R0:W-:Y:S02]  /*0100*/  UTMACCTL.PF [UR6] ;  /* 0x00000000060079b9 */ /* 0x0001e40008040000 */
[----:B------:R0:W-:Y:S02]  /*0110*/  UTMACCTL.PF [UR4] ;  /* 0x00000000040079b9 */ /* 0x0001e40008040000 */
[----:B0-----:R-:W-:Y:S01]  /*0120*/  NOP ;  /* 0x0000000000007918 */ /* 0x001fe20000000000 */
.L_x_1:
[----:B------:R-:W-:Y:S05]  /*0130*/  BSYNC B0 ;  /* 0x0000000000007941 */ /* 0x000fea0003800000 */
.L_x_0:
[----:B------:R-:W0:Y:S01]  /*0140*/  SHFL.IDX PT, R9, R0, RZ, 0x1f ;  /* 0x00001fff00097589 */ /* 0x000e2200000e0000 */
[----:B------:R-:W-:Y:S02]  /*0150*/  SHF.R.S32.HI R3, RZ, 0x1f, R4 ;  /* 0x0000001fff037819 */ /* 0x000fe40000011404 */
[----:B0-----:R-:W-:-:S13]  /*0160*/  ISETP.NE.AND P0, PT, R9, RZ, PT ;  /* 0x000000ff0900720c */ /* 0x001fda0003f05270 */
[----:B------:R-:W-:Y:S05]  /*0170*/  @P0 BRA `(.L_x_2) ;  /* 0x0000000000500947 */ /* 0x000fea0003800000 */
[----:B------:R-:W0:Y:S01]  /*0180*/  S2UR UR8, SR_CgaCtaId ;  /* 0x00000000000879c3 */ /* 0x000e220000008800 */
[----:B------:R-:W-:Y:S01]  /*0190*/  UMOV UR4, 0x400 ;  /* 0x0000040000047882 */ /* 0x000fe20000000000 */
[----:B------:R-:W-:Y:S01]  /*01a0*/  UMOV UR5, 0x1 ;  /* 0x0000000100057882 */ /* 0x000fe20000000000 */
[----:B------:R-:W-:Y:S01]  /*01b0*/  UMOV UR6, 0x2 ;  /* 0x0000000200067882 */ /* 0x000fe20000000000 */
[----:B------:R-:W-:Y:S01]  /*01c0*/  ELECT P0, URZ, PT ;  /* 0x00000000003f782f */ /* 0x000fe20003800000 */
[----:B------:R-:W-:-:S04]  /*01d0*/  UIADD3 UR6, -UR6, 0x100000, URZ ;  /* 0x0010000006067890 */ /* 0x000fc8000fffe13f */
[----:B------:R-:W-:Y:S02]  /*01e0*/  USHF.L.U32 UR7, UR6, 0xb, URZ ;  /* 0x0000000b06077899 */ /* 0x000fe4000800063f */
[----:B------:R-:W-:Y:S02]  /*01f0*/  USHF.L.U32 UR6, UR6, 0x1, URZ ;  /* 0x0000000106067899 */ /* 0x000fe4000800063f */
[----:B0-----:R-:W-:Y:S02]  /*0200*/  ULEA UR8, UR8, UR4, 0x18 ;  /* 0x0000000408087291 */ /* 0x001fe4000f8ec03f */
[----:B------:R-:W-:-:S04]  /*0210*/  UIADD3 UR4, -UR5, 0x100000, URZ ;  /* 0x0010000005047890 */ /* 0x000fc8000fffe13f */
[----:B------:R-:W-:Y:S02]  /*0220*/  USHF.L.U32 UR5, UR4, 0xb, URZ ;  /* 0x0000000b04057899 */ /* 0x000fe4000800063f */
[----:B------:R-:W-:Y:S01]  /*0230*/  USHF.L.U32 UR4, UR4, 0x1, URZ ;  /* 0x0000000104047899 */ /* 0x000fe2000800063f */
[----:B------:R-:W0:Y:S11]  /*0240*/  FENCE.VIEW.ASYNC.S ;  /* 0x00000000000073c6 */ /* 0x000e360000000000 */
[----:B0-----:R0:W1:Y:S01]  /*0250*/  SYNCS.EXCH.64 URZ, [UR8], UR4 ;  /* 0x00000004083f75b2 */ /* 0x0010620008000100 */
[----:B------:R0:W2:Y:S01]  /*0260*/  SYNCS.EXCH.64 URZ, [UR8+0x18], UR6 ;  /* 0x00001806083f75b2 */ /* 0x0000a20008000100 */
[----:B------:R0:W3:Y:S01]  /*0270*/  SYNCS.EXCH.64 URZ, [UR8+0x8], UR4 ;  /* 0x00000804083f75b2 */ /* 0x0000e20008000100 */
[----:B------:R0:W4:Y:S01]  /*0280*/  SYNCS.EXCH.64 URZ, [UR8+0x20], UR6 ;  /* 0x00002006083f75b2 */ /* 0x0001220008000100 */
[----:B------:R0:W0:Y:S01]  /*0290*/  SYNCS.EXCH.64 URZ, [UR8+0x10], UR4 ;  /* 0x00001004083f75b2 */ /* 0x0000220008000100 */
[----:B------:R0:W0:Y:S01]  /*02a0*/  SYNCS.EXCH.64 URZ, [UR8+0x28], UR6 ;  /* 0x00002806083f75b2 */ /* 0x0000220008000100 */
[----:B------:R-:W-:Y:S01]  /*02b0*/  NOP ;  /* 0x0000000000007918 */ /* 0x000fe20000000000 */
.L_x_2:
[----:B------:R-:W5:Y:S01]  /*02c0*/  SHFL.IDX PT, R12, R0, RZ, 0x1f ;  /* 0x00001fff000c7589 */ /* 0x000f6200000e0000 */
[----:B------:R-:W-:Y:S01]  /*02d0*/  LEA.HI R3, R3, R4, RZ, 0x7 ;  /* 0x0000000403037211 */ /* 0x000fe200078f38ff */
[----:B------:R-:W1:Y:S01]  /*02e0*/  S2UR UR12, SR_CTAID.X ;  /* 0x00000000000c79c3 */ /* 0x000e620000002500 */
[----:B------:R-:W-:Y:S01]  /*02f0*/  ELECT P0, URZ, PT ;  /* 0x00000000003f782f */ /* 0x000fe20003800000 */
[----:B------:R0:W2:Y:S01]  /*0300*/  SHFL.IDX PT, R11, R0, RZ, 0x1f ;  /* 0x00001fff000b7589 */ /* 0x0000a200000e0000 */
[----:B------:R-:W-:Y:S02]  /*0310*/  LOP3.LUT R3, R3, 0xffffff80, RZ, 0xc0, !PT ;  /* 0xffffff8003037812 */ /* 0x000fe400078ec0ff */
[----:B------:R-:W-:Y:S01]  /*0320*/  ELECT P1, URZ, PT ;  /* 0x00000000003f782f */ /* 0x000fe20003820000 */
[----:B------:R-:W-:Y:S01]  /*0330*/  NOP ;  /* 0x0000000000007918 */ /* 0x000fe20000000000 */
[----:B------:R-:W3:Y:S01]  /*0340*/  S2R R6, SR_CTAID.Y ;  /* 0x0000000000067919 */ /* 0x000ee20000002600 */
[----:B0-----:R-:W-:Y:S01]  /*0350*/  ULDC UR4, c[0x0][0x150] ;  /* 0x0000540000047ab9 */ /* 0x001fe20000000800 */
[----:B------:R-:W-:Y:S01]  /*0360*/  IMAD.IADD R5, R4, 0x1, -R3 ;  /* 0x0000000104057824 */ /* 0x000fe200078e0a03 */
[----:B------:R-:W0:Y:S01]  /*0370*/  LDC R25, c[0x0][0x148] ;  /* 0x00005200ff197b82 */ /* 0x000e220000000800 */
[----:B------:R-:W-:Y:S01]  /*0380*/  SHF.R.S32.HI R0, RZ, 0x1f, R9 ;  /* 0x0000001fff007819 */ /* 0x000fe20000011409 */
[----:B------:R-:W4:Y:S01]  /*0390*/  SHFL.IDX PT, R15, R7, RZ, 0x1f ;  /* 0x00001fff070f7589 */ /* 0x000f2200000e0000 */
[----:B------:R-:W-:Y:S01]  /*03a0*/  UMOV UR11, 0x80 ;  /* 0x00000080000b7882 */ /* 0x000fe20000000000 */
[----:B------:R-:W-:Y:S01]  /*03b0*/  SHF.R.S32.HI R20, RZ, 0x1f, R5 ;  /* 0x0000001fff147819 */ /* 0x000fe20000011405 */
[----:B------:R-:W-:Y:S01]  /*03c0*/  NOP ;  /* 0x0000000000007918 */ /* 0x000fe20000000000 */
[----:B------:R-:W-:Y:S01]  /*03d0*/  LEA.HI R0, R0, R9, RZ, 0x2 ;  /* 0x0000000900007211 */ /* 0x000fe200078f10ff */
[----:B------:R-:W-:Y:S01]  /*03e0*/  VIADD R35, R8, 0xffffffff ;  /* 0xffffffff08237836 */ /* 0x000fe20000000000 */
[----:B------:R-:W-:Y:S01]  /*03f0*/  LEA.HI R3, R20, R5, RZ, 0x3 ;  /* 0x0000000514037211 */ /* 0x000fe200078f18ff */
[----:B------:R-:W4:Y:S01]  /*0400*/  LDC R13, c[0x0][0x140] ;  /* 0x00005000ff0d7b82 */ /* 0x000f220000000800 */
[----:B------:R-:W-:-:S02]  /*0410*/  LOP3.LUT R0, R0, 0x3ffffffc, RZ, 0xc0, !PT ;  /* 0x3ffffffc00007812 */ /* 0x000fc400078ec0ff */
[--C-:B------:R-:W-:Y:S02]  /*0420*/  SHF.R.S32.HI R10, RZ, 0x3, R3.reuse ;  /* 0x00000003ff0a7819 */ /* 0x100fe40000011403 */
[----:B------:R-:W-:Y:S01]  /*0430*/  SHF.R.S32.HI R3, RZ, 0x1f, R3 ;  /* 0x0000001fff037819 */ /* 0x000fe20000011403 */
[----:B------:R-:W-:Y:S01]  /*0440*/  IMAD.IADD R0, R9, 0x1, -R0 ;  /* 0x0000000109007824 */ /* 0x000fe200078e0a00 */
[----:B-----5:R-:W-:Y:S02]  /*0450*/  ISETP.NE.OR P0, PT, R12, RZ, !P0 ;  /* 0x000000ff0c00720c */ /* 0x020fe40004705670 */
[----:B------:R-:W-:Y:S01]  /*0460*/  LEA.HI R3, R3, R10, RZ, 0x2 ;  /* 0x0000000a03037211 */ /* 0x000fe200078f10ff */
[----:B------:R-:W5:Y:S01]  /*0470*/  LDC R12, c[0x0][0x144] ;  /* 0x00005100ff0c7b82 */ /* 0x000f620000000800 */
[----:B--2---:R-:W-:Y:S02]  /*0480*/  ISETP.NE.OR P1, PT, R11, RZ, !P1 ;  /* 0x000000ff0b00720c */ /* 0x004fe40004f25670 */
[----:B------:R-:W-:-:S02]  /*0490*/  LOP3.LUT R11, R3, 0xfffffffc, RZ, 0xc0, !PT ;  /* 0xfffffffc030b7812 */ /* 0x000fc400078ec0ff */
[----:B------:R-:W-:Y:S02]  /*04a0*/  SHF.R.S32.HI R3, RZ, 0x1f, R2 ;  /* 0x0000001fff037819 */ /* 0x000fe40000011402 */
[----:B------:R-:W-:Y:S01]  /*04b0*/  ISETP.GE.U32.AND P5, PT, R35, 0x2, PT ;  /* 0x000000022300780c */ /* 0x000fe20003fa6070 */
[----:B------:R-:W-:Y:S01]  /*04c0*/  IMAD.IADD R11, R10, 0x1, -R11 ;  /* 0x000000010a0b7824 */ /* 0x000fe200078e0a0b */
[----:B-1----:R-:W-:Y:S01]  /*04d0*/  I2FP.F32.U32 R10, UR12 ;  /* 0x0000000c000a7c45 */ /* 0x002fe20008201000 */
[----:B------:R-:W-:Y:S01]  /*04e0*/  VOTEU.ALL UP0, P0 ;  /* 0x00000000003f7886 */ /* 0x000fe20000000000 */
[----:B---3--:R-:W-:Y:S01]  /*04f0*/  I2FP.F32.U32 R9, R6 ;  /* 0x0000000600097245 */ /* 0x008fe20000201000 */
[----:B------:R-:W-:Y:S01]  /*0500*/  IMAD R0, R0, 0x4, R11 ;  /* 0x0000000400007824 */ /* 0x000fe200078e020b */
[----:B------:R-:W-:Y:S01]  /*0510*/  LEA.HI R3, R3, R2, RZ, 0x2 ;  /* 0x0000000203037211 */ /* 0x000fe200078f10ff */
[----:B------:R-:W-:Y:S01]  /*0520*/  VOTEU.ALL UP1, P1 ;  /* 0x00000000003f7886 */ /* 0x000fe20000820000 */
[----:B------:R-:W-:Y:S01]  /*0530*/  FMUL R10, R10, UR4 ;  /* 0x000000040a0a7c20 */ /* 0x000fe20008400000 */
[----:B------:R-:W1:Y:S01]  /*0540*/  @!UP0 S2UR UR7, SR_CgaCtaId ;  /* 0x00000000000789c3 */ /* 0x000e620000008800 */
[----:B------:R-:W-:Y:S01]  /*0550*/  ULDC UR4, c[0x0][0x154] ;  /* 0x0000550000047ab9 */ /* 0x000fe20000000800 */
[----:B------:R-:W-:Y:S01]  /*0560*/  LOP3.LUT R3, R3, 0xfffffffc, RZ, 0xc0, !PT ;  /* 0xfffffffc03037812 */ /* 0x000fe200078ec0ff */
[----:B------:R-:W-:Y:S01]  /*0570*/  FMUL R9, R9, UR4 ;  /* 0x0000000409097c20 */ /* 0x000fe20008400000 */
[----:B------:R-:W-:Y:S01]  /*0580*/  UMOV UR4, 0x20 ;  /* 0x0000002000047882 */ /* 0x000fe20000000000 */
[----:B------:R-:W2:Y:S01]  /*0590*/  F2I.U32.TRUNC.NTZ R10, R10 ;  /* 0x0000000a000a7305 */ /* 0x000ea2000020f000 */
[----:B------:R-:W-:Y:S01]  /*05a0*/  @!UP0 UMOV UR6, 0x400 ;  /* 0x0000040000068882 */ /* 0x000fe20000000000 */
[----:B------:R-:W-:Y:S01]  /*05b0*/  IMAD.IADD R14, R2, 0x1, -R3 ;  /* 0x00000001020e7824 */ /* 0x000fe200078e0a03 */
[----:B------:R-:W3:Y:S01]  /*05c0*/  @!UP1 S2UR UR10, SR_CgaCtaId ;  /* 0x00000000000a99c3 */ /* 0x000ee20000008800 */
[----:B------:R-:W-:Y:S01]  /*05d0*/  IMAD.SHL.U32 R3, R0, 0x4, RZ ;  /* 0x0000000400037824 */ /* 0x000fe200078e00ff */
[----:B------:R-:W-:-:S04]  /*05e0*/  @!UP0 UIADD3 UR4, -UR4, 0x100000, URZ ;  /* 0x0010000004048890 */ /* 0x000fc8000fffe13f */
[----:B------:R-:W-:Y:S02]  /*05f0*/  @!UP0 USHF.L.U32 UR5, UR4, 0xb, URZ ;  /* 0x0000000b04058899 */ /* 0x000fe4000800063f */
[----:B------:R-:W-:Y:S01]  /*0600*/  @!UP0 USHF.L.U32 UR4, UR4, 0x1, URZ ;  /* 0x0000000104048899 */ /* 0x000fe2000800063f */
[----:B----4-:R-:W-:Y:S01]  /*0610*/  ISETP.EQ.U32.AND P3, PT, R13, 0x1, PT ;  /* 0x000000010d00780c */ /* 0x010fe20003f62070 */
[----:B------:R-:W-:Y:S01]  /*0620*/  @!UP1 UMOV UR9, 0x400 ;  /* 0x0000040000099882 */ /* 0x000fe20000000000 */
[----:B------:R-:W4:Y:S01]  /*0630*/  F2I.U32.TRUNC.NTZ R9, R9 ;  /* 0x0000000900097305 */ /* 0x000f22000020f000 */
[----:B------:R-:W-:Y:S01]  /*0640*/  LOP3.LUT R56, R0, 0xc, R3, 0x78, !PT ;  /* 0x0000000c00387812 */ /* 0x000fe200078e7803 */
[----:B------:R-:W-:Y:S01]  /*0650*/  VOTEU.ALL UP2, P1 ;  /* 0x00000000003f7886 */ /* 0x000fe20000840000 */
[----:B------:R-:W-:Y:S01]  /*0660*/  VOTEU.ALL UP3, P1 ;  /* 0x00000000003f7886 */ /* 0x000fe20000860000 */
[----:B------:R-:W-:Y:S01]  /*0670*/  VOTEU.ALL UP4, P1 ;  /* 0x00000000003f7886 */ /* 0x000fe20000880000 */
[----:B------:R-:W-:Y:S01]  /*0680*/  VOTEU.ALL UP5, P1 ;  /* 0x00000000003f7886 */ /* 0x000fe200008a0000 */
[----:B------:R-:W-:Y:S01]  /*0690*/  ISETP.NE.AND P1, PT, R14, 0x3, PT ;  /* 0x000000030e00780c */ /* 0x000fe20003f25270 */
[----:B--2---:R-:W-:Y:S01]  /*06a0*/  IMAD.MOV R21, RZ, RZ, -R10 ;  /* 0x000000ffff157224 */ /* 0x004fe200078e0a0a */
[----:B------:R-:W-:-:S02]  /*06b0*/  R2UR UR43, R15 ;  /* 0x000000000f2b72ca */ /* 0x000fc400000e0000 */
[----:B------:R-:W-:Y:S01]  /*06c0*/  ISETP.EQ.OR P1, PT, R14, RZ, !P1 ;  /* 0x000000ff0e00720c */ /* 0x000fe20004f22670 */
[----:B-1----:R-:W-:Y:S01]  /*06d0*/  @!UP0 ULEA UR8, UR7, UR6, 0x18 ;  /* 0x0000000607088291 */ /* 0x002fe2000f8ec03f */
[----:B-----5:R-:W-:Y:S01]  /*06e0*/  IMAD R21, R12, R21, UR12 ;  /* 0x0000000c0c157e24 */ /* 0x020fe2000f8e0215 */
[----:B------:R-:W-:-:S04]  /*06f0*/  @!UP1 UIADD3 UR6, -UR11, 0x100000, URZ ;  /* 0x001000000b069890 */ /* 0x000fc8000fffe13f */
[----:B------:R-:W-:Y:S02]  /*0700*/  @!UP1 USHF.L.U32 UR7, UR6, 0xb, URZ ;  /* 0x0000000b06079899 */ /* 0x000fe4000800063f */
[----:B------:R-:W-:Y:S01]  /*0710*/  @!UP1 USHF.L.U32 UR6, UR6, 0x1, URZ ;  /* 0x0000000106069899 */ /* 0x000fe2000800063f */
[C---:B------:R-:W-:Y:S01]  /*0720*/  ISETP.EQ.AND P1, PT, R8.reuse, RZ, P1 ;  /* 0x000000ff0800720c */ /* 0x040fe20000f22270 */
[----:B----4-:R-:W-:Y:S01]  /*0730*/  IMAD.MOV R24, RZ, RZ, -R9 ;  /* 0x000000ffff187224 */ /* 0x010fe200078e0a09 */
[----:B------:R-:W-:Y:S01]  /*0740*/  VOTEU.ALL UP0, P0 ;  /* 0x00000000003f7886 */ /* 0x000fe20000000000 */
[----:B------:R-:W-:Y:S01]  /*0750*/  ISETP.NE.AND P2, PT, R8, RZ, PT ;  /* 0x000000ff0800720c */ /* 0x000fe20003f45270 */
[----:B---3--:R-:W-:Y:S01]  /*0760*/  @!UP1 ULEA UR9, UR10, UR9, 0x18 ;  /* 0x000000090a099291 */ /* 0x008fe2000f8ec03f */
[----:B0-----:R-:W-:Y:S01]  /*0770*/  IMAD R3, R25, R24, R6 ;  /* 0x0000001819037224 */ /* 0x001fe200078e0206 */
[----:B------:R-:W-:Y:S01]  /*0780*/  VOTEU.ALL UP1, P0 ;  /* 0x00000000003f7886 */ /* 0x000fe20000020000 */
[----:B------:R-:W-:Y:S01]  /*0790*/  LOP3.LUT P0, RZ, R5, 0x7, RZ, 0xc0, !PT ;  /* 0x0000000705ff7812 */ /* 0x000fe2000780c0ff */
[----:B------:R-:W0:Y:S02]  /*07a0*/  FENCE.VIEW.ASYNC.S ;  /* 0x00000000000073c6 */ /* 0x000e240000000000 */
[----:B0-----:R0:W1:Y:S01]  /*07b0*/  @!UP0 SYNCS.EXCH.64 URZ, [UR8+0x60], UR4 ;  /* 0x00006004083f85b2 */ /* 0x0010620008000100 */
[----:B------:R-:W-:-:S02]  /*07c0*/  SEL R23, RZ, 0x1, !P1 ;  /* 0x00000001ff177807 */ /* 0x000fc40004800000 */
[----:B------:R-:W-:Y:S02]  /*07d0*/  ISETP.NE.AND P4, PT, R3, R56, PT ;  /* 0x000000380300720c */ /* 0x000fe40003f85270 */
[----:B------:R-:W-:Y:S02]  /*07e0*/  ISETP.LT.U32.AND P0, PT, R56, 0x2, !P0 ;  /* 0x000000023800780c */ /* 0x000fe40004701070 */
[----:B------:R-:W-:Y:S02]  /*07f0*/  ISETP.EQ.OR P4, PT, R21, RZ, !P4 ;  /* 0x000000ff1500720c */ /* 0x000fe40006782670 */
[----:B------:R-:W-:Y:S02]  /*0800*/  SEL R23, R23, 0x2, P5 ;  /* 0x0000000217177807 */ /* 0x000fe40002800000 */
[----:B------:R-:W-:-:S04]  /*0810*/  PLOP3.LUT P0, PT, P0, P4, PT, 0x80, 0x0 ;  /* 0x000000000000781c */ /* 0x000fc80000709070 */
[----:B------:R-:W-:Y:S01]  /*0820*/  P2R R71, PR, RZ, 0x1 ;  /* 0x00000001ff477803 */ /* 0x000fe20000000000 */
[----:B------:R0:W2:Y:S01]  /*0830*/  @!UP1 SYNCS.EXCH.64 URZ, [UR8+0x68], UR4 ;  /* 0x00006804083f95b2 */ /* 0x0000a20008000100 */
[----:B------:R-:W-:Y:S01]  /*0840*/  NOP ;  /* 0x0000000000007918 */ /* 0x000fe20000000000 */
[----:B------:R0:W3:Y:S01]  /*0850*/  @!UP2 SYNCS.EXCH.64 URZ, [UR9+0x40], UR6 ;  /* 0x00004006093fa5b2 */ /* 0x0000e20008000100 */
[----:B------:R0:W4:Y:S01]  /*0860*/  @!UP3 SYNCS.EXCH.64 URZ, [UR9+0x48], UR6 ;  /* 0x00004806093fb5b2 */ /* 0x0001220008000100 */
[----:B------:R0:W0:Y:S01]  /*0870*/  @!UP4 SYNCS.EXCH.64 URZ, [UR9+0x50], UR6 ;  /* 0x00005006093fc5b2 */ /* 0x0000220008000100 */
[----:B------:R0:W0:Y:S01]  /*0880*/  @!UP5 SYNCS.EXCH.64 URZ, [UR9+0x58], UR6 ;  /* 0x00005806093fd5b2 */ /* 0x0000220008000100 */
[----:B------:R-:W-:Y:S01]  /*0890*/  NOP ;  /* 0x0000000000007918 */ /* 0x000fe20000000000 */
[----:B------:R-:W-:Y:S05]  /*08a0*/  @!P3 BRA `(.L_x_3) ;  /* 0x000000000008b947 */ /* 0x000fea0003800000 */
[----:B01234-:R-:W-:Y:S01]  /*08b0*/  UCGABAR_ARV ;  /* 0x00000000000079c7 */ /* 0x01ffe20008000000 */
[----:B------:R-:W-:Y:S05]  /*08c0*/  BRA `(.L_x_4) ;  /* 0x0000000000047947 */ /* 0x000fea0003800000 */
.L_x_3:
[----:B01234-:R-:W-:Y:S01]  /*08d0*/  NOP ;  /* 0x0000000000007918 */ /* 0x01ffe20000000000 */
.L_x_4:
[----:B------:R-:W-:Y:S01]  /*08e0*/  ULDC.64 UR4, c[0x0][0x598] ;  /* 0x0001660000047ab9 */ /* 0x000fe20000000a00 */
[----:B------:R-:W-:Y:S01]  /*08f0*/  ULDC.64 UR36, c[0x0][0x208] ;  /* 0x0000820000247ab9 */ /* 0x000fe20000000a00 */
[----:B------:R-:W-:-:S04]  /*0900*/  ISETP.NE.U32.AND P0, PT, RZ, UR4, PT ;  /* 0x00000004ff007c0c */ /* 0x000fc8000bf05070 */
[----:B------:R-:W-:-:S13]  /*0910*/  ISETP.NE.AND.EX P0, PT, RZ, UR5, PT, P0 ;  /* 0x00000005ff007c0c */ /* 0x000fda000bf05300 */
[----:B------:R-:W-:Y:S05]  /*0920*/  @!P0 BRA `(.L_x_5) ;  /* 0x00000000001c8947 */ /* 0x000fea0003800000 */
[----:B------:R-:W0:Y:S02]  /*0930*/  LDC.64 R2, c[0x0][0x598] ;  /* 0x00016600ff027b82 */ /* 0x000e240000000a00 */
[----:B0-----:R-:W2:Y:S02]  /*0940*/  LDG.E.64 R2, desc[UR36][R2.64] ;  /* 0x0000002402027981 */ /* 0x001ea4000c1e1b00 */
[----:B--2---:R-:W-:-:S04]  /*0950*/  ISETP.NE.U32.AND P0, PT, R2, RZ, PT ;  /* 0x000000ff0200720c */ /* 0x004fc80003f05070 */
[----:B------:R-:W-:-:S13]  /*0960*/  ISETP.NE.AND.EX P0, PT, R3, RZ, PT, P0 ;  /* 0x000000ff0300720c */ /* 0x000fda0003f05300 */
[----:B------:R-:W-:Y:S05]  /*0970*/  @!P0 BRA `(.L_x_5) ;  /* 0x0000000000088947 */ /* 0x000fea0003800000 */
[----:B------:R0:W5:Y:S01]  /*0980*/  LD.E R57, desc[UR36][R2.64] ;  /* 0x0000002402397980 */ /* 0x000162000c101900 */
[----:B------:R-:W-:Y:S05]  /*0990*/  BRA `(.L_x_6) ;  /* 0x0000000000247947 */ /* 0x000fea0003800000 */
.L_x_5:
[----:B------:R-:W-:Y:S02]  /*09a0*/  ULDC.64 UR4, c[0x0][0x588] ;  /* 0x0001620000047ab9 */ /* 0x000fe40000000a00 */
[----:B------:R-:W-:-:S04]  /*09b0*/  ISETP.NE.U32.AND P0, PT, RZ, UR4, PT ;  /* 0x00000004ff007c0c */ /* 0x000fc8000bf05070 */
[----:B------:R-:W-:-:S13]  /*09c0*/  ISETP.NE.AND.EX P0, PT, RZ, UR5, PT, P0 ;  /* 0x00000005ff007c0c */ /* 0x000fda000bf05300 */
[----:B------:R-:W-:Y:S05]  /*09d0*/  @!P0 BRA `(.L_x_7) ;  /* 0x00000000000c8947 */ /* 0x000fea0003800000 */
[----:B------:R-:W0:Y:S02]  /*09e0*/  LDC.64 R2, c[0x0][0x588] ;  /* 0x00016200ff027b82 */ /* 0x000e240000000a00 */
[----:B0-----:R1:W5:Y:S01]  /*09f0*/  LDG.E R57, desc[UR36][R2.64] ;  /* 0x0000002402397981 */ /* 0x001362000c1e1900 */
[----:B------:R-:W-:Y:S05]  /*0a00*/  BRA `(.L_x_6) ;  /* 0x0000000000087947 */ /* 0x000fea0003800000 */
.L_x_7:
[----:B------:R-:W-:Y:S02]  /*0a10*/  ULDC UR4, c[0x0][0x580] ;  /* 0x0001600000047ab9 */ /* 0x000fe40000000800 */
[----:B------:R-:W-:-:S07]  /*0a20*/  IMAD.U32 R57, RZ, RZ, UR4 ;  /* 0x00000004ff397e24 */ /* 0x000fce000f8e00ff */
.L_x_6:
[----:B------:R-:W-:Y:S02]  /*0a30*/  ULDC.64 UR4, c[0x0][0x5a0] ;  /* 0x0001680000047ab9 */ /* 0x000fe40000000a00 */
[----:B------:R-:W-:-:S04]  /*0a40*/  ISETP.NE.U32.AND P0, PT, RZ, UR4, PT ;  /* 0x00000004ff007c0c */ /* 0x000fc8000bf05070 */
[----:B------:R-:W-:-:S13]  /*0a50*/  ISETP.NE.AND.EX P0, PT, RZ, UR5, PT, P0 ;  /* 0x00000005ff007c0c */ /* 0x000fda000bf05300 */
[----:B------:R-:W-:Y:S05]  /*0a60*/  @!P0 BRA `(.L_x_8) ;  /* 0x00000000001c8947 */ /* 0x000fea0003800000 */
[----:B01----:R-:W0:Y:S02]  /*0a70*/  LDC.64 R2, c[0x0][0x5a0] ;  /* 0x00016800ff027b82 */ /* 0x003e240000000a00 */
[----:B0-----:R-:W2:Y:S02]  /*0a80*/  LDG.E.64 R2, desc[UR36][R2.64] ;  /* 0x0000002402027981 */ /* 0x001ea4000c1e1b00 */
[----:B--2---:R-:W-:-:S04]  /*0a90*/  ISETP.NE.U32.AND P0, PT, R2, RZ, PT ;  /* 0x000000ff0200720c */ /* 0x004fc80003f05070 */
[----:B------:R-:W-:-:S13]  /*0aa0*/  ISETP.NE.AND.EX P0, PT, R3, RZ, PT, P0 ;  /* 0x000000ff0300720c */ /* 0x000fda0003f05300 */
[----:B------:R-:W-:Y:S05]  /*0ab0*/  @!P0 BRA `(.L_x_8) ;  /* 0x0000000000088947 */ /* 0x000fea0003800000 */
[----:B------:R0:W5:Y:S01]  /*0ac0*/  LD.E R58, desc[UR36][R2.64] ;  /* 0x00000024023a7980 */ /* 0x000162000c101900 */
[----:B------:R-:W-:Y:S05]  /*0ad0*/  BRA `(.L_x_9) ;  /* 0x0000000000247947 */ /* 0x000fea0003800000 */
.L_x_8:
[----:B------:R-:W-:Y:S02]  /*0ae0*/  ULDC.64 UR4, c[0x0][0x590] ;  /* 0x0001640000047ab9 */ /* 0x000fe40000000a00 */
[----:B------:R-:W-:-:S04]  /*0af0*/  ISETP.NE.U32.AND P0, PT, RZ, UR4, PT ;  /* 0x00000004ff007c0c */ /* 0x000fc8000bf05070 */
[----:B------:R-:W-:-:S13]  /*0b00*/  ISETP.NE.AND.EX P0, PT, RZ, UR5, PT, P0 ;  /* 0x00000005ff007c0c */ /* 0x000fda000bf05300 */
[----:B------:R-:W-:Y:S05]  /*0b10*/  @!P0 BRA `(.L_x_10) ;  /* 0x00000000000c8947 */ /* 0x000fea0003800000 */
[----:B------:R-:W2:Y:S02]  /*0b20*/  LDC.64 R58, c[0x0][0x590] ;  /* 0x00016400ff3a7b82 */ /* 0x000ea40000000a00 */
[----:B--2---:R2:W5:Y:S01]  /*0b30*/  LDG.E R58, desc[UR36][R58.64] ;  /* 0x000000243a3a7981 */ /* 0x004562000c1e1900 */
[----:B------:R-:W-:Y:S05]  /*0b40*/  BRA `(.L_x_9) ;  /* 0x0000000000087947 */ /* 0x000fea0003800000 */
.L_x_10:
[----:B------:R-:W-:Y:S02]  /*0b50*/  ULDC UR4, c[0x0][0x584] ;  /* 0x0001610000047ab9 */ /* 0x000fe40000000800 */
[----:B------:R-:W-:-:S07]  /*0b60*/  IMAD.U32 R58, RZ, RZ, UR4 ;  /* 0x00000004ff3a7e24 */ /* 0x000fce000f8e00ff */
.L_x_9:
[----:B01----:R-:W0:Y:S01]  /*0b70*/  LDC R2, c[0x0][0x65c] ;  /* 0x00019700ff027b82 */ /* 0x003e220000000800 */
[----:B------:R-:W-:Y:S01]  /*0b80*/  ULDC UR6, c[0x0][0x28c] ;  /* 0x0000a30000067ab9 */ /* 0x000fe20000000800 */
[----:B------:R-:W-:Y:S01]  /*0b90*/  ISETP.NE.AND P0, PT, R8, 0x2, PT ;  /* 0x000000020800780c */ /* 0x000fe20003f05270 */
[----:B------:R-:W-:Y:S01]  /*0ba0*/  UIADD3 UR6, UR6, 0x7f, URZ ;  /* 0x0000007f06067890 */ /* 0x000fe2000fffe03f */
[----:B------:R-:W-:Y:S01]  /*0bb0*/  IMAD.U32 R8, RZ, RZ, UR12 ;  /* 0x0000000cff087e24 */ /* 0x000fe2000f8e00ff */
[----:B------:R-:W-:Y:S01]  /*0bc0*/  UMOV UR38, URZ ;  /* 0x0000003f00267c82 */ /* 0x000fe20008000000 */
[----:B------:R-:W-:Y:S01]  /*0bd0*/  UMOV UR39, URZ ;  /* 0x0000003f00277c82 */ /* 0x000fe20008000000 */
[----:B------:R-:W-:Y:S01]  /*0be0*/  USHF.R.S32.HI UR7, URZ, 0x1f, UR6 ;  /* 0x0000001f3f077899 */ /* 0x000fe20008011406 */
[----:B------:R-:W-:-:S03]  /*0bf0*/  ULDC.64 UR8, c[0x0][0x650] ;  /* 0x0001940000087ab9 */ /* 0x000fc60000000a00 */
[----:B------:R-:W-:-:S04]  /*0c00*/  ULEA.HI UR7, UR7, UR6, URZ, 0x7 ;  /* 0x0000000607077291 */ /* 0x000fc8000f8f383f */
[----:B------:R-:W-:Y:S01]  /*0c10*/  USHF.R.S32.HI UR40, URZ, 0x7, UR7 ;  /* 0x000000073f287899 */ /* 0x000fe20008011407 */
[----:B0-----:R-:W-:-:S13]  /*0c20*/  ISETP.NE.AND P1, PT, R2, 0x1, PT ;  /* 0x000000010200780c */ /* 0x001fda0003f25270 */
[----:B------:R-:W0:Y:S01]  /*0c30*/  @P1 LDC R17, c[0x0][0x10] ;  /* 0x00000400ff111b82 */ /* 0x000e220000000800 */
[----:B------:R-:W-:Y:S02]  /*0c40*/  @P1 IMAD.MOV.U32 R7, RZ, RZ, RZ ;  /* 0x000000ffff071224 */ /* 0x000fe400078e00ff */
[----:B------:R-:W-:-:S05]  /*0c50*/  @P1 IMAD.MOV.U32 R9, RZ, RZ, RZ ;  /* 0x000000ffff091224 */ /* 0x000fca00078e00ff */
[----:B------:R-:W1:Y:S01]  /*0c60*/  @!P1 LDC R3, c[0x0][0xc] ;  /* 0x00000300ff039b82 */ /* 0x000e620000000800 */
[----:B------:R-:W-:Y:S01]  /*0c70*/  ULDC UR4, c[0x0][0xc] ;  /* 0x0000030000047ab9 */ /* 0x000fe20000000800 */
[----:B------:R-:W-:Y:S02]  /*0c80*/  ULDC UR5, c[0x0][0x10] ;  /* 0x0000040000057ab9 */ /* 0x000fe40000000800 */
[----:B------:R-:W-:-:S04]  /*0c90*/  UIMAD.WIDE.U32 UR4, UR4, UR5, URZ ;  /* 0x00000005040472a5 */ /* 0x000fc8000f8e003f */
[----:B------:R-:W3:Y:S01]  /*0ca0*/  LDC R0, c[0x0][0x14] ;  /* 0x00000500ff007b82 */ /* 0x000ee20000000800 */
[----:B0-----:R-:W-:-:S04]  /*0cb0*/  @P1 IMAD.WIDE.U32 R16, R17, UR12, R6 ;  /* 0x0000000c11101c25 */ /* 0x001fc8000f8e0006 */
[----:B------:R-:W-:Y:S02]  /*0cc0*/  @P1 IMAD.IADD R17, R17, 0x1, R9 ;  /* 0x0000000111111824 */ /* 0x000fe400078e0209 */
[----:B------:R-:W-:Y:S02]  /*0cd0*/  IMAD.MOV.U32 R9, RZ, RZ, RZ ;  /* 0x000000ffff097224 */ /* 0x000fe400078e00ff */
[----:B-1----:R-:W-:-:S04]  /*0ce0*/  @!P1 IMAD.WIDE.U32 R8, R6, R3, R8 ;  /* 0x0000000306089225 */ /* 0x002fc800078e0008 */
[----:B------:R-:W-:Y:S02]  /*0cf0*/  @!P1 IMAD.MOV.U32 R16, RZ, RZ, R8 ;  /* 0x000000ffff109224 */ /* 0x000fe400078e0008 */
[----:B---3--:R-:W-:-:S04]  /*0d00*/  IMAD.WIDE.U32 R10, R0, UR4, RZ ;  /* 0x00000004000a7c25 */ /* 0x008fc8000f8e00ff */
[----:B------:R-:W-:Y:S01]  /*0d10*/  IMAD R3, R0, UR5, RZ ;  /* 0x0000000500037c24 */ /* 0x000fe2000f8e02ff */
[----:B------:R0:W-:Y:S01]  /*0d20*/  STL.64 [R1], R10 ;  /* 0x0000000a01007387 */ /* 0x0001e20000100a00 */
[----:B------:R-:W-:Y:S02]  /*0d30*/  @!P1 IMAD.MOV.U32 R17, RZ, RZ, R9 ;  /* 0x000000ffff119224 */ /* 0x000fe400078e0009 */
[----:B------:R-:W-:Y:S01]  /*0d40*/  IMAD.IADD R0, R11, 0x1, R3 ;  /* 0x000000010b007824 */ /* 0x000fe200078e0203 */
[----:B------:R-:W-:Y:S06]  /*0d50*/  @P0 BRA `(.L_x_11) ;  /* 0x0000000000200947 */ /* 0x000fec0003800000 */
[----:B------:R-:W-:Y:S01]  /*0d60*/  UISETP.GE.U32.AND UP0, UPT, UR40, 0x3, UPT ;  /* 0x000000032800788c */ /* 0x000fe2000bf06070 */
[----:B------:R-:W-:Y:S01]  /*0d70*/  IADD3 R16, P0, R16, R10, RZ ;  /* 0x0000000a10107210 */ /* 0x000fe20007f1e0ff */
[----:B------:R-:W-:Y:S01]  /*0d80*/  UIMAD.WIDE.U32 UR4, UR40, -0x55555555, URZ ;  /* 0xaaaaaaab280478a5 */ /* 0x000fe2000f8e003f */
[----:B------:R-:W-:-:S03]  /*0d90*/  UMOV UR39, URZ ;  /* 0x0000003f00277c82 */ /* 0x000fc60008000000 */
[----:B------:R-:W-:Y:S01]  /*0da0*/  USHF.R.U32.HI UR4, URZ, 0x1, UR5 ;  /* 0x000000013f047899 */ /* 0x000fe20008011605 */
[----:B------:R-:W-:-:S03]  /*0db0*/  IMAD.X R17, R0, 0x1, R17, P0 ;  /* 0x0000000100117824 */ /* 0x000fc600000e0611 */
[----:B------:R-:W-:Y:S02]  /*0dc0*/  UIMAD UR38, UR4, -0x3, UR40 ;  /* 0xfffffffd042678a4 */ /* 0x000fe4000f8e0228 */
[----:B------:R-:W-:-:S12]  /*0dd0*/  @UP0 ULOP3.LUT UR39, UR4, 0x1, URZ, 0xc0, !UPT ;  /* 0x0000000104270892 */ /* 0x000fd8000f8ec03f */
.L_x_11:
[----:B------:R-:W-:Y:S01]  /*0de0*/  ISETP.GE.U32.AND P0, PT, R16, UR8, PT ;  /* 0x0000000810007c0c */ /* 0x000fe2000bf06070 */
[----:B------:R-:W-:Y:S01]  /*0df0*/  IMAD.MOV.U32 R22, RZ, RZ, -0x1 ;  /* 0xffffffffff167424 */ /* 0x000fe200078e00ff */
[----:B------:R-:W-:Y:S01]  /*0e00*/  PRMT R3, RZ, 0x7610, R3 ;  /* 0x00007610ff037816 */ /* 0x000fe20000000003 */
[----:B------:R-:W-:Y:S01]  /*0e10*/  IMAD.MOV.U32 R18, RZ, RZ, -0x1 ;  /* 0xffffffffff127424 */ /* 0x000fe200078e00ff */
[----:B------:R-:W-:Y:S01]  /*0e20*/  ISETP.GE.U32.AND.EX P0, PT, R17, UR9, PT, P0 ;  /* 0x0000000911007c0c */ /* 0x000fe2000bf06100 */
[----:B------:R-:W-:-:S12]  /*0e30*/  IMAD.MOV.U32 R19, RZ, RZ, -0x1 ;  /* 0xffffffffff137424 */ /* 0x000fd800078e00ff */
[----:B------:R-:W-:Y:S05]  /*0e40*/  @P0 BRA `(.L_x_12) ;  /* 0x0000000400280947 */ /* 0x000fea0003800000 */
[----:B------:R-:W1:Y:S01]  /*0e50*/  LDC.64 R18, c[0x0][0x628] ;  /* 0x00018a00ff127b82 */ /* 0x000e620000000a00 */
[----:B------:R-:W-:Y:S02]  /*0e60*/  IMAD.MOV.U32 R8, RZ, RZ, R16 ;  /* 0x000000ffff087224 */ /* 0x000fe400078e0010 */
[----:B------:R-:W-:-:S05]  /*0e70*/  IMAD.MOV.U32 R9, RZ, RZ, R17 ;  /* 0x000000ffff097224 */ /* 0x000fca00078e0011 */
[----:B------:R-:W3:Y:S08]  /*0e80*/  LDC R22, c[0x0][0x630] ;  /* 0x00018c00ff167b82 */ /* 0x000ef00000000800 */
[----:B------:R-:W4:Y:S01]  /*0e90*/  LDC.64 R26, c[0x0][0x620] ;  /* 0x00018800ff1a7b82 */ /* 0x000f220000000a00 */
[----:B-1----:R-:W-:-:S04]  /*0ea0*/  ISETP.NE.U32.AND P0, PT, R18, RZ, PT ;  /* 0x000000ff1200720c */ /* 0x002fc80003f05070 */
[----:B------:R-:W-:-:S13]  /*0eb0*/  ISETP.NE.AND.EX P0, PT, R19, RZ, PT, P0 ;  /* 0x000000ff1300720c */ /* 0x000fda0003f05300 */
[----:B---34-:R-:W-:Y:S05]  /*0ec0*/  @!P0 BRA `(.L_x_13) ;  /* 0x0000000000288947 */ /* 0x018fea0003800000 */
[----:B------:R-:W1:Y:S02]  /*0ed0*/  LDC R3, c[0x0][0x634] ;  /* 0x00018d00ff037b82 */ /* 0x000e640000000800 */
[----:B-1----:R-:W-:-:S05]  /*0ee0*/  IADD3 R3, P0, R16, R3, RZ ;  /* 0x0000000310037210 */ /* 0x002fca0007f1e0ff */
[----:B------:R-:W-:-:S04]  /*0ef0*/  IMAD.X R15, RZ, RZ, R17, P0 ;  /* 0x000000ffff0f7224 */ /* 0x000fc800000e0611 */
[----:B------:R-:W-:-:S04]  /*0f00*/  IMAD.WIDE.U32 R8, R15, R18, RZ ;  /* 0x000000120f087225 */ /* 0x000fc800078e00ff */
[----:B0-----:R-:W-:-:S04]  /*0f10*/  IMAD.WIDE.U32 R10, P0, R3, R19, R8 ;  /* 0x00000013030a7225 */ /* 0x001fc80007800008 */
[----:B------:R-:W-:-:S04]  /*0f20*/  IMAD.WIDE.U32 R8, R3, R18, RZ ;  /* 0x0000001203087225 */ /* 0x000fc800078e00ff */
[----:B------:R-:W-:Y:S01]  /*0f30*/  IMAD.X R13, RZ, RZ, RZ, P0 ;  /* 0x000000ffff0d7224 */ /* 0x000fe200000e06ff */
[----:B------:R-:W-:Y:S01]  /*0f40*/  IADD3 RZ, P0, R9, R10, RZ ;  /* 0x0000000a09ff7210 */ /* 0x000fe20007f1e0ff */
[----:B------:R-:W-:-:S04]  /*0f50*/  IMAD.MOV.U32 R12, RZ, RZ, R11 ;  /* 0x000000ffff0c7224 */ /* 0x000fc800078e000b */
[----:B------:R-:W-:-:S08]  /*0f60*/  IMAD.WIDE.U32.X R8, R15, R19, R12, P0 ;  /* 0x000000130f087225 */ /* 0x000fd000000e040c */
.L_x_13:
[----:B------:R-:W1:Y:S01]  /*0f70*/  LDC.64 R30, c[0x0][0x640] ;  /* 0x00019000ff1e7b82 */ /* 0x000e620000000a00 */
[-CC-:B------:R-:W-:Y:S02]  /*0f80*/  SHF.R.U64 R32, R8, R22.reuse, R9.reuse ;  /* 0x0000001608207219 */ /* 0x180fe40000001209 */
[----:B------:R-:W-:Y:S02]  /*0f90*/  SHF.R.U32.HI R3, RZ, R22, R9 ;  /* 0x00000016ff037219 */ /* 0x000fe40000011609 */
[----:B0-----:R-:W-:-:S03]  /*0fa0*/  IADD3 R11, P0, RZ, -R32, RZ ;  /* 0x80000020ff0b7210 */ /* 0x001fc60007f1e0ff */
[----:B------:R-:W0:Y:S02]  /*0fb0*/  LDC R12, c[0x0][0x618] ;  /* 0x00018600ff0c7b82 */ /* 0x000e240000000800 */
[----:B------:R-:W-:Y:S02]  /*0fc0*/  IMAD.X R3, RZ, RZ, ~R3, P0 ;  /* 0x000000ffff037224 */ /* 0x000fe400000e0e03 */
[----:B------:R-:W-:-:S04]  /*0fd0*/  IMAD.WIDE.U32 R8, R11, R26, R16 ;  /* 0x0000001a0b087225 */ /* 0x000fc800078e0010 */
[----:B------:R-:W3:Y:S01]  /*0fe0*/  LDC R22, c[0x0][0x608] ;  /* 0x00018200ff167b82 */ /* 0x000ee20000000800 */
[----:B------:R-:W-:-:S04]  /*0ff0*/  IMAD R10, R3, R26, RZ ;  /* 0x0000001a030a7224 */ /* 0x000fc800078e02ff */
[----:B------:R-:W-:Y:S02]  /*1000*/  IMAD R3, R11, R27, R10 ;  /* 0x0000001b0b037224 */ /* 0x000fe400078e020a */
[----:B------:R-:W-:Y:S01]  /*1010*/  IMAD.MOV.U32 R10, RZ, RZ, -0x1 ;  /* 0xffffffffff0a7424 */ /* 0x000fe200078e00ff */
[----:B------:R-:W4:Y:S01]  /*1020*/  LDC R29, c[0x0][0x658] ;  /* 0x00019600ff1d7b82 */ /* 0x000f220000000800 */
[----:B------:R-:W-:Y:S01]  /*1030*/  IMAD.IADD R3, R9, 0x1, R3 ;  /* 0x0000000109037824 */ /* 0x000fe200078e0203 */
[----:B-1----:R-:W-:-:S04]  /*1040*/  ISETP.NE.U32.AND P0, PT, R30, RZ, PT ;  /* 0x000000ff1e00720c */ /* 0x002fc80003f05070 */
[----:B------:R-:W-:Y:S02]  /*1050*/  ISETP.NE.AND.EX P0, PT, R31, RZ, PT, P0 ;  /* 0x000000ff1f00720c */ /* 0x000fe40003f05300 */
[----:B------:R-:W1:Y:S01]  /*1060*/  LDC R26, c[0x0][0x600] ;  /* 0x00018000ff1a7b82 */ /* 0x000e620000000800 */
[-CC-:B0-----:R-:W-:Y:S02]  /*1070*/  SHF.R.U64 R18, R8, R12.reuse, R3.reuse ;  /* 0x0000000c08127219 */ /* 0x181fe40000001203 */
[----:B------:R-:W-:-:S05]  /*1080*/  SHF.R.U32.HI R3, RZ, R12, R3 ;  /* 0x0000000cff037219 */ /* 0x000fca0000011603 */
[----:B------:R-:W0:Y:S01]  /*1090*/  LDC R27, c[0x0][0x648] ;  /* 0x00019200ff1b7b82 */ /* 0x000e220000000800 */
[-CC-:B---3--:R-:W-:Y:S02]  /*10a0*/  SHF.R.U64 R34, R18, R22.reuse, R3.reuse ;  /* 0x0000001612227219 */ /* 0x188fe40000001203 */
[----:B------:R-:W-:Y:S01]  /*10b0*/  SHF.R.U32.HI R8, RZ, R22, R3 ;  /* 0x00000016ff087219 */ /* 0x000fe20000011603 */
[----:B------:R-:W-:-:S04]  /*10c0*/  IMAD.MOV.U32 R22, RZ, RZ, 0x1 ;  /* 0x00000001ff167424 */ /* 0x000fc800078e00ff */
[----:B------:R-:W3:Y:S01]  /*10d0*/  LDC R33, c[0x0][0x638] ;  /* 0x00018e00ff217b82 */ /* 0x000ee20000000800 */
[-CC-:B----4-:R-:W-:Y:S02]  /*10e0*/  SHF.R.U64 R36, R34, R29.reuse, R8.reuse ;  /* 0x0000001d22247219 */ /* 0x190fe40000001208 */
[-C--:B------:R-:W-:Y:S02]  /*10f0*/  SHF.L.U32 R3, R10, R29.reuse, RZ ;  /* 0x0000001d0a037219 */ /* 0x080fe400000006ff */
[----:B------:R-:W-:Y:S01]  /*1100*/  SHF.R.U32.HI R9, RZ, R29, R8 ;  /* 0x0000001dff097219 */ /* 0x000fe20000011608 */
[----:B------:R-:W-:Y:S01]  /*1110*/  IMAD.MOV.U32 R8, RZ, RZ, R36 ;  /* 0x000000ffff087224 */ /* 0x000fe200078e0024 */
[----:B------:R-:W-:Y:S01]  /*1120*/  LOP3.LUT R15, RZ, R3, RZ, 0x33, !PT ;  /* 0x00000003ff0f7212 */ /* 0x000fe200078e33ff */
[----:B------:R-:W4:Y:S01]  /*1130*/  LDC R28, c[0x0][0x610] ;  /* 0x00018400ff1c7b82 */ /* 0x000f220000000800 */
[----:B------:R-:W-:Y:S05]  /*1140*/  @!P0 BRA `(.L_x_14) ;  /* 0x0000000000288947 */ /* 0x000fea0003800000 */
[----:B------:R-:W2:Y:S02]  /*1150*/  LDC R3, c[0x0][0x64c] ;  /* 0x00019300ff037b82 */ /* 0x000ea40000000800 */
[----:B--2---:R-:W-:-:S05]  /*1160*/  IADD3 R3, P0, R36, R3, RZ ;  /* 0x0000000324037210 */ /* 0x004fca0007f1e0ff */
[----:B------:R-:W-:-:S04]  /*1170*/  IMAD.X R19, RZ, RZ, R9, P0 ;  /* 0x000000ffff137224 */ /* 0x000fc800000e0609 */
[----:B------:R-:W-:-:S04]  /*1180*/  IMAD.WIDE.U32 R8, R19, R30, RZ ;  /* 0x0000001e13087225 */ /* 0x000fc800078e00ff */
[----:B------:R-:W-:-:S04]  /*1190*/  IMAD.WIDE.U32 R10, P0, R3, R31, R8 ;  /* 0x0000001f030a7225 */ /* 0x000fc80007800008 */
[----:B------:R-:W-:-:S04]  /*11a0*/  IMAD.WIDE.U32 R8, R3, R30, RZ ;  /* 0x0000001e03087225 */ /* 0x000fc800078e00ff */
[----:B------:R-:W-:Y:S01]  /*11b0*/  IMAD.X R13, RZ, RZ, RZ, P0 ;  /* 0x000000ffff0d7224 */ /* 0x000fe200000e06ff */
[----:B------:R-:W-:Y:S01]  /*11c0*/  IADD3 RZ, P0, R9, R10, RZ ;  /* 0x0000000a09ff7210 */ /* 0x000fe20007f1e0ff */
[----:B------:R-:W-:-:S04]  /*11d0*/  IMAD.MOV.U32 R12, RZ, RZ, R11 ;  /* 0x000000ffff0c7224 */ /* 0x000fc800078e000b */
[----:B------:R-:W-:-:S08]  /*11e0*/  IMAD.WIDE.U32.X R8, R19, R31, R12, P0 ;  /* 0x0000001f13087225 */ /* 0x000fd000000e040c */
.L_x_14:
[----:B0-----:R-:W-:Y:S01]  /*11f0*/  SHF.R.U64 R7, R8, R27, R9 ;  /* 0x0000001b08077219 */ /* 0x001fe20000001209 */
[----:B-1----:R-:W-:Y:S01]  /*1200*/  VIADD R9, R26, 0xffffffff ;  /* 0xffffffff1a097836 */ /* 0x002fe20000000000 */
[----:B------:R-:W-:Y:S01]  /*1210*/  SHF.L.U32 R3, R22, R29, RZ ;  /* 0x0000001d16037219 */ /* 0x000fe200000006ff */
[----:B------:R-:W-:Y:S01]  /*1220*/  @P1 IMAD R21, R25, R24, R6 ;  /* 0x0000001819151224 */ /* 0x000fe200078e0206 */
[----:B------:R-:W-:Y:S01]  /*1230*/  LOP3.LUT R8, R34, R15, RZ, 0xc0, !PT ;  /* 0x0000000f22087212 */ /* 0x000fe200078ec0ff */
[----:B------:R-:W-:Y:S02]  /*1240*/  IMAD.MOV R10, RZ, RZ, -R7 ;  /* 0x000000ffff0a7224 */ /* 0x000fe400078e0a07 */
[----:B------:R-:W-:Y:S02]  /*1250*/  IMAD.MOV.U32 R6, RZ, RZ, 0x1 ;  /* 0x00000001ff067424 */ /* 0x000fe400078e00ff */
[----:B------:R-:W-:Y:S01]  /*1260*/  IMAD R8, R3, R7, R8 ;  /* 0x0000000703087224 */ /* 0x000fe200078e0208 */
[----:B------:R-:W-:Y:S01]  /*1270*/  LOP3.LUT R7, R18, R9, RZ, 0xc0, !PT ;  /* 0x0000000912077212 */ /* 0x000fe200078ec0ff */
[----:B---3--:R-:W-:-:S02]  /*1280*/  IMAD R3, R10, R33, R36 ;  /* 0x000000210a037224 */ /* 0x008fc400078e0224 */
[----:B----4-:R-:W-:Y:S02]  /*1290*/  IMAD R22, R8, R28, R21 ;  /* 0x0000001c08167224 */ /* 0x010fe400078e0215 */
[----:B------:R-:W-:Y:S01]  /*12a0*/  IMAD R7, R3, R26, R7 ;  /* 0x0000001a03077224 */ /* 0x000fe200078e0207 */
[----:B------:R-:W-:Y:S01]  /*12b0*/  PRMT R3, R6, 0x7610, R3 ;  /* 0x0000761006037816 */ /* 0x000fe20000000003 */
[----:B------:R-:W-:-:S03]  /*12c0*/  IMAD.MOV.U32 R19, RZ, RZ, R32 ;  /* 0x000000ffff137224 */ /* 0x000fc600078e0020 */
[----:B------:R-:W-:Y:S02]  /*12d0*/  SEL R18, R7, R22, !P1 ;  /* 0x0000001607127207 */ /* 0x000fe40004800000 */
[----:B------:R-:W-:-:S07]  /*12e0*/  SEL R22, R22, R7, !P1 ;  /* 0x0000000716167207 */ /* 0x000fce0004800000 */
.L_x_12:
[----:B------:R-:W-:Y:S05]  /*12f0*/  @!P3 BRA `(.L_x_15) ;  /* 0x00000000000cb947 */ /* 0x000fea0003800000 */
[----:B------:R-:W-:Y:S01]  /*1300*/  UCGABAR_WAIT ;  /* 0x0000000000007dc7 */ /* 0x000fe20008000000 */
[----:B------:R-:W-:Y:S01]  /*1310*/  CCTL.IVALL ;  /* 0x00000000ff00798f */ /* 0x000fe20002000000 */
[----:B------:R-:W-:Y:S05]  /*1320*/  BRA `(.L_x_16) ;  /* 0x0000000000047947 */ /* 0x000fea0003800000 */
.L_x_15:
[----:B------:R-:W-:Y:S06]  /*1330*/  BAR.SYNC.DEFER_BLOCKING 0x0 ;  /* 0x0000000000007b1d */ /* 0x000fec0000010000 */
.L_x_16:
[----:B------:R-:W-:Y:S05]  /*1340*/  @!P2 BRA `(.L_x_17) ;  /* 0x0000003800d8a947 */ /* 0x000fea0003800000 */
[----:B------:R-:W-:-:S13]  /*1350*/  ISETP.GT.U32.AND P0, PT, R35, 0x1, PT ;  /* 0x000000012300780c */ /* 0x000fda0003f04070 */
[----:B------:R-:W-:Y:S05]  /*1360*/  @P0 EXIT ;  /* 0x000000000000094d */ /* 0x000fea0003800000 */
.L_x_18:
[----:B------:R-:W-:-:S08]  /*1370*/  NOP ;  /* 0x0000000000007918 */ /* 0x000fd00000000000 */
[----:B------:R-:W1:Y:S02]  /*1380*/  USETMAXREG.TRY_ALLOC.CTAPOOL UP0, 0xe8 ;  /* 0x000000e8000079c8 */ /* 0x000e640008000600 */
[----:B-1----:R-:W-:-:S13]  /*1390*/  PLOP3.LUT P0, PT, PT, PT, UP0, 0x80, 0x0 ;  /* 0x000000000000781c */ /* 0x002fda0003f0f008 */
[----:B------:R-:W-:Y:S05]  /*13a0*/  @!P0 BRA `(.L_x_18) ;  /* 0xfffffffc00f08947 */ /* 0x000fea000383ffff */
[----:B------:R-:W-:-:S13]  /*13b0*/  LOP3.LUT P0, RZ, R3, 0xff, RZ, 0xc0, !PT ;  /* 0x000000ff03ff7812 */ /* 0x000fda000780c0ff */
[----:B------:R-:W-:Y:S05]  /*13c0*/  @!P0 EXIT ;  /* 0x000000000000894d */ /* 0x000fea0003800000 */
[----:B------:R-:W3:Y:S01]  /*13d0*/  LDL.64 R12, [R1] ;  /* 0x00000000010c7983 */ /* 0x000ee20000100a00 */
[----:B------:R-:W1:Y:S01]  /*13e0*/  S2UR UR4, SR_CgaCtaId ;  /* 0x00000000000479c3 */ /* 0x000e620000008800 */
[CC--:B------:R-:W-:Y:S01]  /*13f0*/  LEA.HI R3, R20.reuse, R5.reuse, RZ, 0x2 ;  /* 0x0000000514037211 */ /* 0x0c0fe200078f10ff */
[----:B------:R-:W-:Y:S01]  /*1400*/  UMOV UR41, 0x400 ;  /* 0x0000040000297882 */ /* 0x000fe20000000000 */
[----:B------:R-:W-:Y:S01]  /*1410*/  UISETP.LT.AND UP0, UPT, UR40, 0x1, UPT ;  /* 0x000000012800788c */ /* 0x000fe2000bf01270 */
[----:B------:R-:W-:Y:S01]  /*1420*/  LEA.HI R20, R20, R5, RZ, 0x5 ;  /* 0x0000000514147211 */ /* 0x000fe200078f28ff */
[----:B------:R-:W-:Y:S01]  /*1430*/  UIADD3 UR5, UR43, -0x1, URZ ;  /* 0xffffffff2b057890 */ /* 0x000fe2000fffe03f */
[----:B------:R-:W-:Y:S01]  /*1440*/  LOP3.LUT R4, R3, 0xfffffffc, RZ, 0xc0, !PT ;  /* 0xfffffffc03047812 */ /* 0x000fe200078ec0ff */
[----:B------:R-:W-:Y:S01]  /*1450*/  USEL UR42, UR40, 0x1, UP0 ;  /* 0x00000001282a7887 */ /* 0x000fe20008000000 */
[----:B------:R-:W4:Y:S01]  /*1460*/  LDC R65, c[0x0][0x658] ;  /* 0x00019600ff417b82 */ /* 0x000f220000000800 */
[--C-:B------:R-:W-:Y:S01]  /*1470*/  SHF.R.S32.HI R60, RZ, 0x2, R3.reuse ;  /* 0x00000002ff3c7819 */ /* 0x100fe20000011403 */
[----:B------:R-:W-:Y:S01]  /*1480*/  UISETP.NE.AND UP0, UPT, UR5, URZ, UPT ;  /* 0x0000003f0500728c */ /* 0x000fe2000bf05270 */
[----:B------:R-:W-:Y:S01]  /*1490*/  SHF.R.S32.HI R3, RZ, 0x1f, R3 ;  /* 0x0000001fff037819 */ /* 0x000fe20000011403 */
[----:B------:R-:W-:Y:S01]  /*14a0*/  IMAD.IADD R4, R5, 0x1, -R4 ;  /* 0x0000000105047824 */ /* 0x000fe200078e0a04 */
[----:B------:R-:W-:Y:S01]  /*14b0*/  ULDC UR8, c[0x0][0x284] ;  /* 0x0000a10000087ab9 */ /* 0x000fe20000000800 */
[----:B------:R-:W-:Y:S01]  /*14c0*/  IMAD.MOV.U32 R8, RZ, RZ, -0x1 ;  /* 0xffffffffff087424 */ /* 0x000fe200078e00ff */
[----:B------:R-:W-:Y:S01]  /*14d0*/  LEA.HI R3, R3, R60, RZ, 0x3 ;  /* 0x0000003c03037211 */ /* 0x000fe200078f18ff */
[----:B------:R-:W2:Y:S01]  /*14e0*/  LDC.64 R6, c[0x0][0x5c8] ;  /* 0x00017200ff067b82 */ /* 0x000ea20000000a00 */
[----:B------:R-:W-:Y:S01]  /*14f0*/  USEL UR7, URZ, 0x1, UP0 ;  /* 0x000000013f077887 */ /* 0x000fe20008000000 */
[----:B0-----:R-:W-:Y:S01]  /*1500*/  IMAD.MOV.U32 R10, RZ, RZ, 0x1 ;  /* 0x00000001ff0a7424 */ /* 0x001fe200078e00ff */
[----:B------:R-:W-:Y:S01]  /*1510*/  LOP3.LUT R3, R3, 0xfffffff8, RZ, 0xc0, !PT ;  /* 0xfffffff803037812 */ /* 0x000fe200078ec0ff */
[----:B------:R-:W-:Y:S01]  /*1520*/  IMAD.SHL.U32 R62, R4, 0x2, RZ ;  /* 0x00000002043e7824 */ /* 0x000fe200078e00ff */
[----:B------:R-:W-:Y:S01]  /*1530*/  LOP3.LUT R74, R23, 0x1, RZ, 0xfc, !PT ;  /* 0x00000001174a7812 */ /* 0x000fe200078efcff */
[----:B------:R-:W-:Y:S01]  /*1540*/  USHF.L.U32 UR47, UR40, 0x1, URZ ;  /* 0x00000001282f7899 */ /* 0x000fe2000800063f */
[----:B------:R-:W-:Y:S01]  /*1550*/  IMAD.U32 R75, RZ, RZ, UR7 ;  /* 0x00000007ff4b7e24 */ /* 0x000fe2000f8e00ff */
[----:B------:R-:W0:Y:S01]  /*1560*/  LDC R67, c[0x0][0x288] ;  /* 0x0000a200ff437b82 */ /* 0x000e220000000800 */
[----:B-1----:R-:W-:Y:S01]  /*1570*/  ULEA UR41, UR4, UR41, 0x18 ;  /* 0x0000002904297291 */ /* 0x002fe2000f8ec03f */
[----:B------:R-:W-:Y:S01]  /*1580*/  IMAD.IADD R60, R60, 0x1, -R3 ;  /* 0x000000013c3c7824 */ /* 0x000fe200078e0a03 */
[----:B------:R-:W-:Y:S01]  /*1590*/  USHF.L.U32 UR4, UR5, 0x3, URZ ;  /* 0x0000000305047899 */ /* 0x000fe2000800063f */
[----:B------:R-:W-:Y:S01]  /*15a0*/  SHF.R.S32.HI R3, RZ, 0x5, R20 ;  /* 0x00000005ff037819 */ /* 0x000fe20000011414 */
[----:B------:R-:W-:Y:S01]  /*15b0*/  UIADD3 UR5, UR41, 0x100, URZ ;  /* 0x0000010029057890 */ /* 0x000fe2000fffe03f */
[----:B------:R-:W-:Y:S01]  /*15c0*/  SHF.R.S32.HI R63, RZ, 0x1f, R62 ;  /* 0x0000001fff3f7819 */ /* 0x000fe2000001143e */
[----:B------:R-:W-:Y:S01]  /*15d0*/  UIADD3 UR6, UR41, 0xc100, URZ ;  /* 0x0000c10029067890 */ /* 0x000fe2000fffe03f */
[----:B------:R-:W1:Y:S01]  /*15e0*/  LDC R68, c[0x0][0x600] ;  /* 0x00018000ff447b82 */ /* 0x000e620000000800 */
[--C-:B------:R-:W-:Y:S01]  /*15f0*/  SHF.R.S32.HI R61, RZ, 0x1f, R60.reuse ;  /* 0x0000001fff3d7819 */ /* 0x100fe2000001143c */
[----:B------:R-:W-:Y:S01]  /*1600*/  USHF.R.U32.HI UR5, URZ, 0x4, UR5 ;  /* 0x000000043f057899 */ /* 0x000fe20008011605 */
[C-C-:B------:R-:W-:Y:S01]  /*1610*/  IMAD R70, R3.reuse, -0x10, -R60.reuse ;  /* 0xfffffff003467824 */ /* 0x140fe200078e0a3c */
[----:B------:R-:W-:Y:S01]  /*1620*/  USHF.R.U32.HI UR6, URZ, 0x4, UR6 ;  /* 0x000000043f067899 */ /* 0x000fe20008011606 */
[-C--:B----4-:R-:W-:Y:S01]  /*1630*/  SHF.L.U32 R8, R8, R65.reuse, RZ ;  /* 0x0000004108087219 */ /* 0x090fe200000006ff */
[----:B------:R-:W-:Y:S01]  /*1640*/  UIADD3 UR48, UR41, 0x40, URZ ;  /* 0x0000004029307890 */ /* 0x000fe2000fffe03f */
[----:B------:R-:W-:Y:S01]  /*1650*/  IMAD.WIDE R60, R3, 0x10, R60 ;  /* 0x00000010033c7825 */ /* 0x000fe200078e023c */
[----:B------:R-:W-:Y:S01]  /*1660*/  ULOP3.LUT UR4, UR4, 0x8, URZ, 0xc0, !UPT ;  /* 0x0000000804047892 */ /* 0x000fe2000f8ec03f */
[----:B------:R-:W-:Y:S01]  /*1670*/  SHF.L.U32 R65, R10, R65, RZ ;  /* 0x000000410a417219 */ /* 0x000fe200000006ff */
[----:B------:R-:W-:Y:S01]  /*1680*/  ULOP3.LUT UR5, UR5, 0x3fff, URZ, 0xc0, !UPT ;  /* 0x00003fff05057892 */ /* 0x000fe2000f8ec03f */
[C---:B--2---:R-:W-:Y:S01]  /*1690*/  SHF.L.U64.HI R64, R6.reuse, 0x3, R7 ;  /* 0x0000000306407819 */ /* 0x044fe20000010207 */
[----:B------:R-:W-:Y:S01]  /*16a0*/  ULOP3.LUT UR6, UR6, 0x3fff, URZ, 0xc0, !UPT ;  /* 0x00003fff06067892 */ /* 0x000fe2000f8ec03f */
[----:B------:R-:W-:Y:S01]  /*16b0*/  IMAD.SHL.U32 R59, R6, 0x8, RZ ;  /* 0x00000008063b7824 */ /* 0x000fe200078e00ff */
[----:B------:R-:W-:Y:S01]  /*16c0*/  LOP3.LUT R69, RZ, R8, RZ, 0x33, !PT ;  /* 0x00000008ff457212 */ /* 0x000fe200078e33ff */
[----:B------:R-:W-:Y:S01]  /*16d0*/  VIADD R70, R70, UR8 ;  /* 0x0000000846467c36 */ /* 0x000fe20008000000 */
[----:B------:R-:W-:Y:S01]  /*16e0*/  UIADD3 UR42, -UR42, UR40, URZ ;  /* 0x000000282a2a7290 */ /* 0x000fe2000fffe13f */
[----:B0-----:R-:W-:Y:S01]  /*16f0*/  IMAD R67, R4, -0x2, R67 ;  /* 0xfffffffe04437824 */ /* 0x001fe200078e0243 */
[----:B------:R-:W-:-:S02]  /*1700*/  ULEA UR43, UR43, UR48, 0x3 ;  /* 0x000000302b2b7291 */ /* 0x000fc4000f8e183f */
[----:B------:R-:W-:Y:S02]  /*1710*/  ULOP3.LUT UR49, UR4, 0x8, URZ, 0x3c, !UPT ;  /* 0x0000000804317892 */ /* 0x000fe4000f8e3c3f */
[----:B------:R-:W-:Y:S01]  /*1720*/  ULOP3.LUT UR44, UR4, 0x18, URZ, 0x3c, !UPT ;  /* 0x00000018042c7892 */ /* 0x000fe2000f8e3c3f */
[----:B-1----:R-:W-:Y:S01]  /*1730*/  VIADD R68, R68, 0xffffffff ;  /* 0xffffffff44447836 */ /* 0x002fe20000000000 */
[----:B------:R-:W-:Y:S02]  /*1740*/  ULOP3.LUT UR45, UR5, 0x10000, URZ, 0xfc, !UPT ;  /* 0x00010000052d7892 */ /* 0x000fe4000f8efc3f */
[----:B------:R-:W-:Y:S01]  /*1750*/  ULOP3.LUT UR46, UR6, 0x10000, URZ, 0xfc, !UPT ;  /* 0x00010000062e7892 */ /* 0x000fe2000f8efc3f */
[----:B---3--:R-:W-:-:S11]  /*1760*/  SHF.L.U64.HI R66, R12, 0x1, R0 ;  /* 0x000000010c427819 */ /* 0x008fd60000010200 */
.L_x_102:
[----:B------:R-:W-:-:S04]  /*1770*/  SHF.L.U32 R0, R75, 0x1f, RZ ;  /* 0x0000001f4b007819 */ /* 0x000fc800000006ff */
[----:B------:R-:W0:Y:S02]  /*1780*/  SYNCS.PHASECHK.TRANS64.TRYWAIT P0, [UR43+-0x8], R0 ;  /* 0xfffff800ff0075a7 */ /* 0x000e24000800016b */
[----:B01-345:R-:W-:Y:S05]  /*1790*/  @!P0 BRA `(.L_x_19) ;  /* 0x0000004400d48947 */ /* 0x03bfea0003800000 */
.L_x_123:
[----:B------:R-:W-:Y:S02]  /*17a0*/  ULDC UR4, c[0x0][0x28c] ;  /* 0x0000a30000047ab9 */ /* 0x000fe40000000800 */
[----:B------:R-:W-:-:S13]  /*17b0*/  ISETP.LT.AND P0, PT, RZ, UR4, PT ;  /* 0x00000004ff007c0c */ /* 0x000fda000bf01270 */
[----:B------:R-:W-:Y:S05]  /*17c0*/  @P0 BRA `(.L_x_20) ;  /* 0x0000000000400947 */ /* 0x000fea0003800000 */
[----:B0-----:R-:W-:Y:S01]  /*17d0*/  MOV R0, 0x0 ;  /* 0x0000000000007802 */ /* 0x001fe20000000f00 */
[----:B------:R-:W-:Y:S01]  /*17e0*/  ULDC.64 UR4, c[0x4][0x68] ;  /* 0x01001a0000047ab9 */ /* 0x000fe20000000a00 */
[----:B------:R-:W-:Y:S01]  /*17f0*/  ULDC.64 UR6, c[0x4][0x8] ;  /* 0x0100020000067ab9 */ /* 0x000fe20000000a00 */
[----:B------:R-:W-:Y:S01]  /*1800*/  IMAD.U32 R4, RZ, RZ, UR4 ;  /* 0x00000004ff047e24 */ /* 0x000fe2000f8e00ff */
[----:B------:R0:W1:Y:S01]  /*1810*/  LDC.64 R14, c[0x4][R0] ;  /* 0x01000000000e7b82 */ /* 0x0000620000000a00 */
[----:B------:R-:W-:Y:S01]  /*1820*/  IMAD.U32 R5, RZ, RZ, UR5 ;  /* 0x00000005ff057e24 */ /* 0x000fe2000f8e00ff */
[----:B------:R-:W-:Y:S01]  /*1830*/  ULDC.64 UR4, c[0x4][0x70] ;  /* 0x01001c0000047ab9 */ /* 0x000fe20000000a00 */
[----:B------:R-:W-:Y:S02]  /*1840*/  IMAD.U32 R10, RZ, RZ, UR6 ;  /* 0x00000006ff0a7e24 */ /* 0x000fe4000f8e00ff */
[----:B------:R-:W-:Y:S02]  /*1850*/  IMAD.U32 R6, RZ, RZ, UR4 ;  /* 0x00000004ff067e24 */ /* 0x000fe4000f8e00ff */
[----:B------:R-:W-:-:S02]  /*1860*/  IMAD.U32 R7, RZ, RZ, UR5 ;  /* 0x00000005ff077e24 */ /* 0x000fc4000f8e00ff */
[----:B------:R-:W-:Y:S02]  /*1870*/  IMAD.U32 R11, RZ, RZ, UR7 ;  /* 0x00000007ff0b7e24 */ /* 0x000fe4000f8e00ff */
[----:B------:R-:W-:Y:S02]  /*1880*/  IMAD.MOV.U32 R8, RZ, RZ, 0x1e1 ;  /* 0x000001e1ff087424 */ /* 0x000fe400078e00ff */
[----:B------:R-:W-:Y:S02]  /*1890*/  IMAD.MOV.U32 R12, RZ, RZ, 0x1 ;  /* 0x00000001ff0c7424 */ /* 0x000fe400078e00ff */
[----:B0-----:R-:W-:-:S07]  /*18a0*/  IMAD.MOV.U32 R13, RZ, RZ, RZ ;  /* 0x000000ffff0d7224 */ /* 0x001fce00078e00ff */
[----:B------:R-:W-:-:S07]  /*18b0*/  LEPC R20, `(.L_x_20) ;  /* 0x000000001014794e */ /* 0x000fce0000000000 */
[----:B-1---5:R-:W-:Y:S05]  /*18c0*/  CALL.ABS.NOINC R14 ;  /* 0x000000000e007343 */ /* 0x022fea0003c00000 */
.L_x_20:
[----:B------:R-:W-:-:S13]  /*18d0*/  ISETP.NE.AND P0, PT, R74, 0x3, PT ;  /* 0x000000034a00780c */ /* 0x000fda0003f05270 */
[----:B------:R-:W-:Y:S05]  /*18e0*/  @!P0 BRA `(.L_x_21) ;  /* 0x0000000000048947 */ /* 0x000fea0003800000 */
[----:B------:R-:W-:Y:S01]  /*18f0*/  BPT.TRAP 0x1 ;  /* 0x000000040000795c */ /* 0x000fe20000300000 */
.L_x_21:
[----:B0-----:R-:W-:Y:S02]  /*1900*/  IMAD.U32 R3, RZ, RZ, UR38 ;  /* 0x00000026ff037e24 */ /* 0x001fe4000f8e00ff */
[----:B------:R-:W-:-:S03]  /*1910*/  IMAD.U32 R0, RZ, RZ, UR39 ;  /* 0x00000027ff007e24 */ /* 0x000fc6000f8e00ff */
[----:B------:R-:W-:Y:S02]  /*1920*/  LEA R3, R3, UR41, 0x3 ;  /* 0x0000002903037c11 */ /* 0x000fe4000f8e18ff */
[----:B------:R-:W-:-:S04]  /*1930*/  SHF.L.U32 R0, R0, 0x1f, RZ ;  /* 0x0000001f00007819 */ /* 0x000fc800000006ff */
[----:B------:R0:W1:Y:S01]  /*1940*/  SYNCS.PHASECHK.TRANS64.TRYWAIT P1, [R3+URZ], R0 ;  /* 0x00000000030075a7 */ /* 0x000062000802017f */
[----:B------:R-:W-:Y:S05]  /*1950*/  @!P0 BRA `(.L_x_22) ;  /* 0x0000000000048947 */ /* 0x000fea0003800000 */
[----:B------:R-:W-:Y:S01]  /*1960*/  BPT.TRAP 0x1 ;  /* 0x000000040000795c */ /* 0x000fe20000300000 */
.L_x_22:
[----:B-1----:R-:W-:Y:S05]  /*1970*/  @P1 BRA `(.L_x_23) ;  /* 0x0000000000081947 */ /* 0x002fea0003800000 */
[----:B------:R-:W1:Y:S02]  /*1980*/  SYNCS.PHASECHK.TRANS64.TRYWAIT P1, [R3+URZ], R0 ;  /* 0x00000000030075a7 */ /* 0x000e64000802017f */
[----:B-1----:R-:W-:Y:S05]  /*1990*/  @!P1 BRA `(.L_x_24) ;  /* 0x00000044006c9947 */ /* 0x002fea0003800000 */
.L_x_23:
[----:B------:R-:W-:Y:S05]  /*19a0*/  WARPSYNC.ALL ;  /* 0x0000000000007948 */ /* 0x000fea0003800000 */
[----:B------:R-:W-:Y:S01]  /*19b0*/  ULEA UR8, UR38, UR45, 0xa ;  /* 0x0000002d26087291 */ /* 0x000fe2000f8e503f */
[----:B------:R-:W-:Y:S01]  /*19c0*/  WARPGROUP.ARRIVE ;  /* 0x00000000000079c5 */ /* 0x000fe20000000000 */
[----:B------:R-:W-:Y:S01]  /*19d0*/  ULEA UR9, UR38, UR46, 0xa ;  /* 0x0000002e26097291 */ /* 0x000fe2000f8e503f */
[----:B01----:R-:W-:Y:S01]  /*19e0*/  IMAD.U32 R0, RZ, RZ, UR42 ;  /* 0x0000002aff007e24 */ /* 0x003fe2000f8e00ff */
[----:B------:R-:W-:Y:S01]  /*19f0*/  UMOV UR5, 0x40000040 ;  /* 0x4000004000057882 */ /* 0x000fe20000000000 */
[----:B------:R-:W-:-:S02]  /*1a00*/  UMOV UR7, 0x40000040 ;  /* 0x4000004000077882 */ /* 0x000fc40000000000 */
[----:B------:R-:W-:Y:S01]  /*1a10*/  UMOV UR4, UR8 ;  /* 0x0000000800047c82 */ /* 0x000fe20008000000 */
[----:B------:R-:W-:Y:S01]  /*1a20*/  ISETP.GE.AND P1, PT, R0, 0x1, PT ;  /* 0x000000010000780c */ /* 0x000fe20003f26270 */
[----:B------:R-:W-:Y:S02]  /*1a30*/  UMOV UR6, UR9 ;  /* 0x0000000900067c82 */ /* 0x000fe40008000000 */
[----:B------:R-:W-:Y:S01]  /*1a40*/  HGMMA.64x64x16.F32 R24, gdesc[UR4], RZ, !UPT, gsb0 ;  /* 0x00e00000041879f0 */ /* 0x000fe2000c0008ff */
[----:B------:R-:W-:Y:S02]  /*1a50*/  UIADD3 UR4, UR8, 0x2, URZ ;  /* 0x0000000208047890 */ /* 0x000fe4000fffe03f */
[----:B------:R-:W-:Y:S01]  /*1a60*/  UIADD3 UR6, UR9, 0x2, URZ ;  /* 0x0000000209067890 */ /* 0x000fe2000fffe03f */
[----:B------:R-:W-:Y:S01]  /*1a70*/  UMOV UR5, 0x40000040 ;  /* 0x4000004000057882 */ /* 0x000fe20000000000 */
[----:B------:R-:W-:Y:S01]  /*1a80*/  UMOV UR7, 0x40000040 ;  /* 0x4000004000077882 */ /* 0x000fe20000000000 */
[----:B------:R-:W-:-:S02]  /*1a90*/  WARPGROUP.DEPBAR.LE gsb0, 0x0 ;  /* 0x00008000000079c5 */ /* 0x000fc40000010000 */
[----:B------:R-:W-:-:S06]  /*1aa0*/  WARPGROUP.ARRIVE ;  /* 0x00000000000079c5 */ /* 0x000fcc0000000000 */
[----:B------:R-:W-:Y:S01]  /*1ab0*/  HGMMA.64x64x16.F32 R24, gdesc[UR4], R24, gsb0 ;  /* 0x00e00000041879f0 */ /* 0x000fe20008000818 */
[----:B------:R-:W-:Y:S02]  /*1ac0*/  UIADD3 UR4, UR8, 0x4, URZ ;  /* 0x0000000408047890 */ /* 0x000fe4000fffe03f */
[----:B------:R-:W-:Y:S01]  /*1ad0*/  UIADD3 UR6, UR9, 0x4, URZ ;  /* 0x0000000409067890 */ /* 0x000fe2000fffe03f */
[----:B------:R-:W-:Y:S01]  /*1ae0*/  UMOV UR5, 0x40000040 ;  /* 0x4000004000057882 */ /* 0x000fe20000000000 */
[----:B------:R-:W-:Y:S01]  /*1af0*/  UMOV UR7, 0x40000040 ;  /* 0x4000004000077882 */ /* 0x000fe20000000000 */
[----:B------:R-:W-:Y:S02]  /*1b00*/  WARPGROUP.DEPBAR.LE gsb0, 0x0 ;  /* 0x00008000000079c5 */ /* 0x000fe40000010000 */
        /* <DEDUP_REMOVED lines=36> */
[----:B------:R-:W-:Y:S03]  /*1d50*/  HGMMA.64x64x16.F32 R24, gdesc[UR4], R24, gsb0 ;  /* 0x00e00000041879f0 */ /* 0x000fe60008000818 */
[----:B------:R-:W-:Y:S02]  /*1d60*/  WARPGROUP.DEPBAR.LE gsb0, 0x0 ;  /* 0x00008000000079c5 */ /* 0x000fe40000010000 */
[----:B------:R-:W-:Y:S05]  /*1d70*/  @!P1 BRA `(.L_x_25) ;  /* 0x0000000400849947 */ /* 0x000fea0003800000 */
[----:B------:R-:W-:Y:S01]  /*1d80*/  UIADD3 UR8, UR38, 0x1, URZ ;  /* 0x0000000126087890 */ /* 0x000fe2000fffe03f */
[----:B------:R-:W-:Y:S02]  /*1d90*/  IMAD.U32 R0, RZ, RZ, UR42 ;  /* 0x0000002aff007e24 */ /* 0x000fe4000f8e00ff */
[----:B------:R-:W-:Y:S01]  /*1da0*/  IMAD.U32 R3, RZ, RZ, UR38 ;  /* 0x00000026ff037e24 */ /* 0x000fe2000f8e00ff */
[----:B------:R-:W-:-:S04]  /*1db0*/  UISETP.NE.AND UP0, UPT, UR8, 0x3, UPT ;  /* 0x000000030800788c */ /* 0x000fc8000bf05270 */
[----:B------:R-:W-:Y:S02]  /*1dc0*/  USEL UR4, URZ, 0x1, UP0 ;  /* 0x000000013f047887 */ /* 0x000fe40008000000 */
[----:B------:R-:W-:Y:S02]  /*1dd0*/  USEL UR8, UR8, URZ, UP0 ;  /* 0x0000003f08087287 */ /* 0x000fe40008000000 */
[----:B------:R-:W-:-:S06]  /*1de0*/  ULOP3.LUT UR4, UR39, UR4, URZ, 0x3c, !UPT ;  /* 0x0000000427047292 */ /* 0x000fcc000f8e3c3f */
[----:B------:R-:W-:-:S07]  /*1df0*/  IMAD.U32 R6, RZ, RZ, UR4 ;  /* 0x00000004ff067e24 */ /* 0x000fce000f8e00ff */
.L_x_32:
[----:B------:R-:W-:Y:S05]  /*1e00*/  @!P0 BRA `(.L_x_26) ;  /* 0x0000000000048947 */ /* 0x000fea0003800000 */
[----:B------:R-:W-:Y:S01]  /*1e10*/  BPT.TRAP 0x1 ;  /* 0x000000040000795c */ /* 0x000fe20000300000 */
.L_x_26:
[----:B------:R-:W-:Y:S01]  /*1e20*/  ULEA UR4, UR8, UR41, 0x3 ;  /* 0x0000002908047291 */ /* 0x000fe2000f8e183f */
[----:B------:R-:W-:-:S08]  /*1e30*/  SHF.L.U32 R4, R6, 0x1f, RZ ;  /* 0x0000001f06047819 */ /* 0x000fd000000006ff */
[----:B------:R0:W1:Y:S01]  /*1e40*/  SYNCS.PHASECHK.TRANS64.TRYWAIT P1, [UR4], R4 ;  /* 0x00000004ff0075a7 */ /* 0x0000620008020144 */
[----:B------:R-:W-:Y:S05]  /*1e50*/  @!P0 BRA `(.L_x_27) ;  /* 0x0000000000048947 */ /* 0x000fea0003800000 */
[----:B------:R-:W-:Y:S01]  /*1e60*/  BPT.TRAP 0x1 ;  /* 0x000000040000795c */ /* 0x000fe20000300000 */
.L_x_27:
[----:B-1----:R-:W-:Y:S05]  /*1e70*/  @P1 BRA `(.L_x_28) ;  /* 0x0000000000081947 */ /* 0x002fea0003800000 */
[----:B------:R-:W1:Y:S02]  /*1e80*/  SYNCS.PHASECHK.TRANS64.TRYWAIT P1, [UR4], R4 ;  /* 0x00000004ff0075a7 */ /* 0x000e640008020144 */
[----:B-1----:R-:W-:Y:S05]  /*1e90*/  @!P1 BRA `(.L_x_29) ;  /* 0x0000004000409947 */ /* 0x002fea0003800000 */
.L_x_28:
[----:B------:R-:W-:Y:S01]  /*1ea0*/  ULEA UR9, UR8, UR45, 0xa ;  /* 0x0000002d08097291 */ /* 0x000fe2000f8e503f */
[----:B------:R-:W-:Y:S01]  /*1eb0*/  WARPGROUP.ARRIVE ;  /* 0x00000000000079c5 */ /* 0x000fe20000000000 */
[----:B------:R-:W-:Y:S01]  /*1ec0*/  ULEA UR10, UR8, UR46, 0xa ;  /* 0x0000002e080a7291 */ /* 0x000fe2000f8e503f */
[----:B------:R-:W-:Y:S01]  /*1ed0*/  UMOV UR5, 0x40000040 ;  /* 0x4000004000057882 */ /* 0x000fe20000000000 */
[----:B------:R-:W-:-:S03]  /*1ee0*/  UMOV UR7, 0x40000040 ;  /* 0x4000004000077882 */ /* 0x000fc60000000000 */
[----:B------:R-:W-:Y:S02]  /*1ef0*/  UMOV UR4, UR9 ;  /* 0x0000000900047c82 */ /* 0x000fe40008000000 */
[----:B------:R-:W-:Y:S02]  /*1f00*/  UMOV UR6, UR10 ;  /* 0x0000000a00067c82 */ /* 0x000fe40008000000 */
[----:B------:R-:W-:Y:S01]  /*1f10*/  HGMMA.64x64x16.F32 R24, gdesc[UR4], R24, gsb0 ;  /* 0x00e00000041879f0 */ /* 0x000fe20008000818 */
        /* <DEDUP_REMOVED lines=51> */
[----:B------:R-:W-:Y:S01]  /*2250*/  BPT.TRAP 0x1 ;  /* 0x000000040000795c */ /* 0x000fe20000300000 */
.L_x_30:
[----:B------:R-:W-:-:S13]  /*2260*/  ISETP.NE.AND P1, PT, R71, RZ, PT ;  /* 0x000000ff4700720c */ /* 0x000fda0003f25270 */
[----:B01----:R-:W-:-:S05]  /*2270*/  @P1 LEA R4, R3, UR41, 0x3 ;  /* 0x0000002903041c11 */ /* 0x003fca000f8e18ff */
[----:B------:R-:W-:-:S05]  /*2280*/  @P1 VIADD R5, R4, 0x18 ;  /* 0x0000001804051836 */ /* 0x000fca0000000000 */
[----:B------:R-:W-:-:S04]  /*2290*/  @P1 PRMT R5, R56, 0x654, R5 ;  /* 0x0000065438051816 */ /* 0x000fc80000000005 */
[----:B------:R0:W-:Y:S01]  /*22a0*/  @P1 SYNCS.ARRIVE.TRANS64.RED.A1T0 RZ, [R5+URZ], RZ ;  /* 0x000000ff05ff19a7 */ /* 0x0001e2000810043f */
[----:B------:R-:W-:-:S13]  /*22b0*/  ISETP.GT.U32.AND P1, PT, R23, 0x1, PT ;  /* 0x000000011700780c */ /* 0x000fda0003f24070 */
[----:B0-----:R-:W-:Y:S05]  /*22c0*/  @P1 BRA `(.L_x_31) ;  /* 0x0000000000041947 */ /* 0x001fea0003800000 */
[----:B------:R-:W-:Y:S01]  /*22d0*/  BPT.TRAP 0x1 ;  /* 0x000000040000795c */ /* 0x000fe20000300000 */
.L_x_31:
[----:B------:R-:W-:Y:S01]  /*22e0*/  UIADD3 UR8, UR8, 0x1, URZ ;  /* 0x0000000108087890 */ /* 0x000fe2000fffe03f */
[C---:B------:R-:W-:Y:S01]  /*22f0*/  ISETP.GT.AND P2, PT, R0.reuse, 0x1, PT ;  /* 0x000000010000780c */ /* 0x040fe20003f44270 */
[----:B------:R-:W-:Y:S02]  /*2300*/  VIADD R3, R3, 0x1 ;  /* 0x0000000103037836 */ /* 0x000fe40000000000 */
[----:B------:R-:W-:Y:S01]  /*2310*/  UISETP.NE.AND UP0, UPT, UR8, 0x3, UPT ;  /* 0x000000030800788c */ /* 0x000fe2000bf05270 */
[----:B------:R-:W-:Y:S02]  /*2320*/  VIADD R0, R0, 0xffffffff ;  /* 0xffffffff00007836 */ /* 0x000fe40000000000 */
[C---:B------:R-:W-:Y:S01]  /*2330*/  ISETP.NE.AND P1, PT, R3.reuse, 0x3, PT ;  /* 0x000000030300780c */ /* 0x040fe20003f25270 */
[----:B------:R-:W-:Y:S02]  /*2340*/  USEL UR4, URZ, 0x1, UP0 ;  /* 0x000000013f047887 */ /* 0x000fe40008000000 */
[----:B------:R-:W-:Y:S01]  /*2350*/  USEL UR8, UR8, URZ, UP0 ;  /* 0x0000003f08087287 */ /* 0x000fe20008000000 */
[----:B------:R-:W-:-:S03]  /*2360*/  SEL R3, R3, RZ, P1 ;  /* 0x000000ff03037207 */ /* 0x000fc60000800000 */
[----:B------:R-:W-:Y:S01]  /*2370*/  LOP3.LUT R6, R6, UR4, RZ, 0x3c, !PT ;  /* 0x0000000406067c12 */ /* 0x000fe2000f8e3cff */
[----:B------:R-:W-:Y:S07]  /*2380*/  @P2 BRA `(.L_x_32) ;  /* 0xfffffff8009c2947 */ /* 0x000fee000383ffff */
.L_x_25:
[----:B------:R-:W0:Y:S01]  /*2390*/  LDC R0, c[0x0][0x28c] ;  /* 0x0000a300ff007b82 */ /* 0x000e220000000800 */
[----:B------:R-:W-:-:S04]  /*23a0*/  IMAD.U32 R3, RZ, RZ, UR49 ;  /* 0x00000031ff037e24 */ /* 0x000fc8000f8e00ff */
[----:B------:R1:W-:Y:S01]  /*23b0*/  SYNCS.ARRIVE.TRANS64.A1T0 RZ, [R3+UR48], RZ ;  /* 0x000000ff03ff79a7 */ /* 0x0003e20008100030 */
[----:B0-----:R-:W-:-:S13]  /*23c0*/  ISETP.GE.AND P1, PT, R0, 0x1, PT ;  /* 0x000000010000780c */ /* 0x001fda0003f26270 */
[----:B-1----:R-:W-:Y:S05]  /*23d0*/  @!P1 BRA `(.L_x_33) ;  /* 0x0000000000449947 */ /* 0x002fea0003800000 */
[----:B------:R-:W-:Y:S05]  /*23e0*/  @!P0 BRA `(.L_x_34) ;  /* 0x0000000000048947 */ /* 0x000fea0003800000 */
[----:B------:R-:W-:Y:S01]  /*23f0*/  BPT.TRAP 0x1 ;  /* 0x000000040000795c */ /* 0x000fe20000300000 */
.L_x_34:
[----:B------:R-:W-:-:S13]  /*2400*/  ISETP.NE.AND P0, PT, R71, RZ, PT ;  /* 0x000000ff4700720c */ /* 0x000fda0003f05270 */
[----:B------:R-:W-:-:S05]  /*2410*/  VOTEU.ANY UP0, P0 ;  /* 0x00000000003f7886 */ /* 0x000fca0000000100 */
[----:B------:R-:W-:-:S06]  /*2420*/  @UP0 UIADD3 UR4, UR38, UR42, URZ ;  /* 0x0000002a26040290 */ /* 0x000fcc000fffe03f */
[----:B------:R-:W-:Y:S02]  /*2430*/  IMAD.U32 R4, RZ, RZ, UR4 ;  /* 0x00000004ff047e24 */ /* 0x000fe4000f8e00ff */
[----:B------:R-:W-:Y:S02]  /*2440*/  IMAD.U32 R3, RZ, RZ, UR4 ;  /* 0x00000004ff037e24 */ /* 0x000fe4000f8e00ff */
[----:B------:R-:W-:-:S05]  /*2450*/  @P0 IMAD.WIDE.U32 R4, R4, -0x55555555, RZ ;  /* 0xaaaaaaab04040825 */ /* 0x000fca00078e00ff */
[----:B------:R-:W-:-:S05]  /*2460*/  @P0 SHF.R.U32.HI R0, RZ, 0x1, R5 ;  /* 0x00000001ff000819 */ /* 0x000fca0000011605 */
[----:B------:R-:W-:-:S05]  /*2470*/  @P0 IMAD R0, R0, -0x3, R3 ;  /* 0xfffffffd00000824 */ /* 0x000fca00078e0203 */
[----:B------:R-:W-:-:S05]  /*2480*/  @P0 LEA R0, R0, UR41, 0x3 ;  /* 0x0000002900000c11 */ /* 0x000fca000f8e18ff */
[----:B------:R-:W-:-:S05]  /*2490*/  @P0 VIADD R3, R0, 0x18 ;  /* 0x0000001800030836 */ /* 0x000fca0000000000 */
[----:B------:R-:W-:-:S04]  /*24a0*/  @P0 PRMT R3, R56, 0x654, R3 ;  /* 0x0000065438030816 */ /* 0x000fc80000000003 */
[----:B------:R0:W-:Y:S01]  /*24b0*/  @P0 SYNCS.ARRIVE.TRANS64.RED.A1T0 RZ, [R3+URZ], RZ ;  /* 0x000000ff03ff09a7 */ /* 0x0001e2000810043f */
[----:B------:R-:W-:-:S13]  /*24c0*/  ISETP.GT.U32.AND P0, PT, R23, 0x1, PT ;  /* 0x000000011700780c */ /* 0x000fda0003f04070 */
[----:B0-----:R-:W-:Y:S05]  /*24d0*/  @P0 BRA `(.L_x_33) ;  /* 0x0000000000040947 */ /* 0x001fea0003800000 */
[----:B------:R-:W-:Y:S01]  /*24e0*/  BPT.TRAP 0x1 ;  /* 0x000000040000795c */ /* 0x000fe20000300000 */
.L_x_33:
[----:B------:R-:W-:Y:S01]  /*24f0*/  SHF.L.U32 R0, R75, 0x1f, RZ ;  /* 0x0000001f4b007819 */ /* 0x000fe200000006ff */
[----:B------:R-:W-:Y:S01]  /*2500*/  UIADD3 UR38, UR38, UR47, URZ ;  /* 0x0000002f26267290 */ /* 0x000fe2000fffe03f */
[----:B------:R-:W-:Y:S01]  /*2510*/  SHF.R.S32.HI R11, RZ, 0x1f, R19 ;  /* 0x0000001fff0b7819 */ /* 0x000fe20000011413 */
[----:B------:R-:W-:Y:S01]  /*2520*/  UISETP.GE.U32.AND UP1, UPT, UR47, 0x3, UPT ;  /* 0x000000032f00788c */ /* 0x000fe2000bf26070 */
[----:B------:R-:W0:Y:S01]  /*2530*/  SYNCS.PHASECHK.TRANS64.TRYWAIT P0, [UR43+0x8], R0 ;  /* 0x00000800ff0075a7 */ /* 0x000e22000800016b */
[----:B------:R-:W-:-:S04]  /*2540*/  UISETP.GT.U32.AND UP0, UPT, UR38, 0x2, UPT ;  /* 0x000000022600788c */ /* 0x000fc8000bf04070 */
[----:B------:R-:W-:-:S04]  /*2550*/  UISETP.LT.U32.AND UP0, UPT, UR47, 0x3, UP0 ;  /* 0x000000032f00788c */ /* 0x000fc80008701070 */
[----:B------:R-:W-:Y:S02]  /*2560*/  USEL UR6, URZ, 0x1, !UP0 ;  /* 0x000000013f067887 */ /* 0x000fe4000c000000 */
[----:B------:R-:W-:Y:S02]  /*2570*/  @UP1 UIMAD.WIDE.U32 UR4, UR38, -0x55555555, URZ ;  /* 0xaaaaaaab260418a5 */ /* 0x000fe4000f8e003f */
[----:B------:R-:W-:Y:S02]  /*2580*/  ULOP3.LUT UR39, UR39, UR6, URZ, 0x3c, !UPT ;  /* 0x0000000627277292 */ /* 0x000fe4000f8e3c3f */
[----:B------:R-:W-:-:S04]  /*2590*/  @UP1 USHF.R.U32.HI UR4, URZ, 0x1, UR5 ;  /* 0x000000013f041899 */ /* 0x000fc80008011605 */
[----:B------:R-:W-:Y:S01]  /*25a0*/  @UP1 ULOP3.LUT UR39, UR39, 0x1, UR4, 0x78, !UPT ;  /* 0x0000000127271892 */ /* 0x000fe2000f8e7804 */
[----:B0-----:R-:W-:Y:S11]  /*25b0*/  @!P0 BRA `(.L_x_35) ;  /* 0x0000003800908947 */ /* 0x001ff60003800000 */
.L_x_124:
[----:B0-----:R-:W-:Y:S01]  /*25c0*/  IMAD.SHL.U32 R3, R22, 0x40, RZ ;  /* 0x0000004016037824 */ /* 0x001fe200078e00ff */
[----:B------:R-:W-:Y:S01]  /*25d0*/  ULDC UR6, c[0x0][0x284] ;  /* 0x0000a10000067ab9 */ /* 0x000fe20000000800 */
[----:B------:R-:W-:Y:S01]  /*25e0*/  IMAD.SHL.U32 R12, R18, 0x40, RZ ;  /* 0x00000040120c7824 */ /* 0x000fe200078e00ff */
[----:B------:R-:W-:Y:S01]  /*25f0*/  ULDC.64 UR4, c[0x0][0x5d0] ;  /* 0x0001740000047ab9 */ /* 0x000fe20000000a00 */
[----:B------:R-:W-:Y:S01]  /*2600*/  IMAD.WIDE R20, R22, 0x40, R60 ;  /* 0x0000004016147825 */ /* 0x000fe200078e023c */
[----:B------:R-:W-:Y:S01]  /*2610*/  ISETP.GE.AND P0, PT, R3, UR6, PT ;  /* 0x0000000603007c0c */ /* 0x000fe2000bf06270 */
[----:B------:R-:W-:Y:S01]  /*2620*/  ULDC UR6, c[0x0][0x288] ;  /* 0x0000a20000067ab9 */ /* 0x000fe20000000800 */
[----:B------:R-:W-:Y:S01]  /*2630*/  SHF.R.S32.HI R13, RZ, 0x1f, R12 ;  /* 0x0000001fff0d7819 */ /* 0x000fe2000001140c */
[----:B------:R-:W-:Y:S01]  /*2640*/  IMAD R0, R11, UR4, RZ ;  /* 0x000000040b007c24 */ /* 0x000fe2000f8e02ff */
[----:B------:R-:W-:Y:S01]  /*2650*/  ISETP.GE.OR P0, PT, R12, UR6, P0 ;  /* 0x000000060c007c0c */ /* 0x000fe20008706670 */
[----:B------:R-:W-:-:S04]  /*2660*/  IMAD.WIDE.U32 R4, R19, UR4, R62 ;  /* 0x0000000413047c25 */ /* 0x000fc8000f8e003e */
[----:B------:R-:W-:Y:S01]  /*2670*/  IMAD R7, R19, UR5, R0 ;  /* 0x0000000513077c24 */ /* 0x000fe2000f8e0200 */
[----:B------:R-:W-:Y:S01]  /*2680*/  IADD3 R4, P1, R12, R4, RZ ;  /* 0x000000040c047210 */ /* 0x000fe20007f3e0ff */
[----:B------:R-:W-:Y:S02]  /*2690*/  ULDC.64 UR4, c[0x0][0x5c8] ;  /* 0x0001720000047ab9 */ /* 0x000fe40000000a00 */
[----:B------:R-:W-:Y:S01]  /*26a0*/  IMAD R9, R21, UR4, RZ ;  /* 0x0000000415097c24 */ /* 0x000fe2000f8e02ff */
[----:B------:R-:W-:-:S03]  /*26b0*/  IADD3.X R5, R13, R5, R7, P1, !PT ;  /* 0x000000050d057210 */ /* 0x000fc60000ffe407 */
[C---:B------:R-:W-:Y:S02]  /*26c0*/  IMAD R9, R20.reuse, UR5, R9 ;  /* 0x0000000514097c24 */ /* 0x040fe4000f8e0209 */
[----:B------:R-:W-:Y:S01]  /*26d0*/  IMAD.WIDE.U32 R72, R20, UR4, R4 ;  /* 0x0000000414487c25 */ /* 0x000fe2000f8e0004 */
[----:B------:R-:W-:Y:S06]  /*26e0*/  @P0 BRA `(.L_x_36) ;  /* 0x0000002000540947 */ /* 0x000fec0003800000 */
[----:B-----5:R-:W-:Y:S01]  /*26f0*/  FSETP.NEU.AND P1, PT, R58, RZ, PT ;  /* 0x000000ff3a00720b */ /* 0x020fe20003f2d000 */
[----:B------:R-:W-:Y:S01]  /*2700*/  IMAD.IADD R18, R67, 0x1, -R12 ;  /* 0x0000000143127824 */ /* 0x000fe200078e0a0c */
[----:B------:R-:W-:Y:S01]  /*2710*/  BSSY B0, `(.L_x_36) ;  /* 0x0000212000007945 */ /* 0x000fe20003800000 */
[----:B------:R-:W-:Y:S02]  /*2720*/  IMAD.IADD R0, R70, 0x1, -R3 ;  /* 0x0000000146007824 */ /* 0x000fe400078e0a03 */
[----:B------:R-:W-:Y:S01]  /*2730*/  IMAD.IADD R83, R73, 0x1, R9 ;  /* 0x0000000149537824 */ /* 0x000fe200078e0209 */
[----:B------:R-:W-:-:S04]  /*2740*/  ISETP.GT.AND P0, PT, R18, RZ, PT ;  /* 0x000000ff1200720c */ /* 0x000fc80003f04270 */
[----:B------:R-:W-:-:S03]  /*2750*/  ISETP.GT.AND P3, PT, R0, RZ, P0 ;  /* 0x000000ff0000720c */ /* 0x000fc60000764270 */
[----:B------:R-:W-:Y:S10]  /*2760*/  @!P1 BRA `(.L_x_37) ;  /* 0x0000001400d89947 */ /* 0x000ff40003800000 */
[----:B------:R-:W0:Y:S01]  /*2770*/  LDC.64 R76, c[0x0][0x5b8] ;  /* 0x00016e00ff4c7b82 */ /* 0x000e220000000a00 */
[----:B------:R-:W-:-:S07]  /*2780*/  ULDC.64 UR4, c[0x0][0x5c0] ;  /* 0x0001700000047ab9 */ /* 0x000fce0000000a00 */
[----:B------:R-:W1:Y:S08]  /*2790*/  LDC.64 R78, c[0x0][0x5b0] ;  /* 0x00016c00ff4e7b82 */ /* 0x000e700000000a00 */
[----:B------:R-:W2:Y:S01]  /*27a0*/  LDC.64 R80, c[0x0][0x5a8] ;  /* 0x00016a00ff507b82 */ /* 0x000ea20000000a00 */
[-C--:B0-----:R-:W-:Y:S02]  /*27b0*/  IMAD R6, R11, R76.reuse, RZ ;  /* 0x0000004c0b067224 */ /* 0x081fe400078e02ff */
[----:B------:R-:W-:-:S04]  /*27c0*/  IMAD.WIDE.U32 R4, R19, R76, R62 ;  /* 0x0000004c13047225 */ /* 0x000fc800078e003e */
[----:B------:R-:W-:Y:S01]  /*27d0*/  IMAD R73, R19, R77, R6 ;  /* 0x0000004d13497224 */ /* 0x000fe200078e0206 */
[----:B------:R-:W-:Y:S01]  /*27e0*/  IADD3 R8, P1, R12, R4, RZ ;  /* 0x000000040c087210 */ /* 0x000fe20007f3e0ff */
[----:B-1----:R-:W-:-:S03]  /*27f0*/  IMAD R3, R21, R78, RZ ;  /* 0x0000004e15037224 */ /* 0x002fc600078e02ff */
[----:B------:R-:W-:Y:S01]  /*2800*/  IADD3.X R9, R13, R5, R73, P1, !PT ;  /* 0x000000050d097210 */ /* 0x000fe20000ffe449 */
[C---:B------:R-:W-:Y:S02]  /*2810*/  IMAD R77, R20.reuse, R79, R3 ;  /* 0x0000004f144d7224 */ /* 0x040fe400078e0203 */
[----:B------:R-:W-:-:S04]  /*2820*/  IMAD.WIDE.U32 R4, R20, R78, R8 ;  /* 0x0000004e14047225 */ /* 0x000fc800078e0008 */
[----:B------:R-:W-:Y:S01]  /*2830*/  IMAD.IADD R3, R5, 0x1, R77 ;  /* 0x0000000105037824 */ /* 0x000fe200078e024d */
[----:B--2---:R-:W-:-:S04]  /*2840*/  LEA R10, P1, R4, R80, 0x1 ;  /* 0x00000050040a7211 */ /* 0x004fc800078208ff */
[----:B------:R-:W-:-:S05]  /*2850*/  LEA.HI.X R11, R4, R81, R3, 0x1, P1 ;  /* 0x00000051040b7211 */ /* 0x000fca00008f0c03 */
[----:B------:R0:W2:Y:S01]  /*2860*/  @P3 LDG.E.LTC128B.U16 R3, desc[UR36][R10.64] ;  /* 0x000000240a033981 */ /* 0x0000a2000c1e1520 */
[----:B------:R-:W-:Y:S01]  /*2870*/  IMAD.WIDE.U32 R4, R20, R78, R12 ;  /* 0x0000004e14047225 */ /* 0x000fe200078e000c */
[----:B------:R-:W-:Y:S02]  /*2880*/  BSSY B1, `(.L_x_38) ;  /* 0x0000014000017945 */ /* 0x000fe40003800000 */
[----:B------:R-:W-:-:S04]  /*2890*/  IADD3 R14, P1, R62, R4, RZ ;  /* 0x000000043e0e7210 */ /* 0x000fc80007f3e0ff */
[----:B------:R-:W-:Y:S01]  /*28a0*/  IADD3.X R15, R63, R77, R5, P1, !PT ;  /* 0x0000004d3f0f7210 */ /* 0x000fe20000ffe405 */
[----:B0-----:R-:W-:Y:S01]  /*28b0*/  IMAD.SHL.U32 R10, R78, 0x8, RZ ;  /* 0x000000084e0a7824 */ /* 0x001fe200078e00ff */
[----:B------:R-:W-:Y:S02]  /*28c0*/  LEA R6, P1, R72, UR4, 0x1 ;  /* 0x0000000448067c11 */ /* 0x000fe4000f8208ff */
[----:B------:R-:W-:Y:S01]  /*28d0*/  SHF.L.U64.HI R11, R78, 0x3, R79 ;  /* 0x000000034e0b7819 */ /* 0x000fe2000001024f */
[----:B------:R-:W-:-:S04]  /*28e0*/  IMAD.WIDE.U32 R14, R19, R76, R14 ;  /* 0x0000004c130e7225 */ /* 0x000fc800078e000e */
[----:B------:R-:W-:Y:S01]  /*28f0*/  IMAD.IADD R5, R73, 0x1, R15 ;  /* 0x0000000149057824 */ /* 0x000fe200078e020f */
[----:B------:R-:W-:-:S04]  /*2900*/  LEA R4, P4, R14, R80, 0x1 ;  /* 0x000000500e047211 */ /* 0x000fc800078808ff */
[----:B------:R-:W-:Y:S01]  /*2910*/  LEA.HI.X R5, R14, R81, R5, 0x1, P4 ;  /* 0x000000510e057211 */ /* 0x000fe200020f0c05 */
[----:B--2---:R-:W-:-:S05]  /*2920*/  HADD2.F32 R7, -RZ, R3.H0_H0 ;  /* 0x20000003ff077230 */ /* 0x004fca0000004100 */
[----:B------:R-:W-:-:S04]  /*2930*/  FMUL R7, R7, R58 ;  /* 0x0000003a07077220 */ /* 0x000fc80000400000 */
[----:B------:R-:W-:Y:S01]  /*2940*/  FFMA R24, R24, R57, R7 ;  /* 0x0000003918187223 */ /* 0x000fe20000000007 */
[----:B------:R-:W-:Y:S02]  /*2950*/  LEA.HI.X R7, R72, UR5, R83, 0x1, P1 ;  /* 0x0000000548077c11 */ /* 0x000fe400088f0c53 */
[----:B------:R-:W-:Y:S02]  /*2960*/  ISETP.GT.AND P1, PT, R18, 0x1, PT ;  /* 0x000000011200780c */ /* 0x000fe40003f24270 */
[----:B------:R-:W-:Y:S02]  /*2970*/  F2FP.F16.F32.PACK_AB R24, RZ, R24 ;  /* 0x00000018ff18723e */ /* 0x000fe400000000ff */
[----:B------:R-:W-:-:S03]  /*2980*/  ISETP.GT.AND P2, PT, R0, RZ, P1 ;  /* 0x000000ff0000720c */ /* 0x000fc60000f44270 */
[----:B------:R0:W-:Y:S10]  /*2990*/  @P3 STG.E.U16 desc[UR36][R6.64], R24 ;  /* 0x0000001806003986 */ /* 0x0001f4000c101524 */
[----:B------:R-:W-:Y:S05]  /*29a0*/  @!P2 BRA `(.L_x_39) ;  /* 0x000000000004a947 */ /* 0x000fea0003800000 */
[----:B------:R1:W5:Y:S02]  /*29b0*/  LDG.E.LTC128B.U16 R3, desc[UR36][R4.64+0x2] ;  /* 0x0000022404037981 */ /* 0x000364000c1e1520 */
.L_x_39:
[----:B------:R-:W-:Y:S05]  /*29c0*/  BSYNC B1 ;  /* 0x0000000000017941 */ /* 0x000fea0003800000 */
.L_x_38:
[----:B-----5:R-:W-:Y:S01]  /*29d0*/  HADD2.F32 R15, -RZ, R3.H0_H0 ;  /* 0x20000003ff0f7230 */ /* 0x020fe20000004100 */
[----:B------:R-:W-:Y:S01]  /*29e0*/  ISETP.GT.AND P0, PT, R0, 0x8, P0 ;  /* 0x000000080000780c */ /* 0x000fe20000704270 */
[----:B------:R-:W-:Y:S01]  /*29f0*/  IMAD.WIDE.U32 R10, R20, R78, R10 ;  /* 0x0000004e140a7225 */ /* 0x000fe200078e000a */
[----:B------:R-:W-:-:S03]  /*2a00*/  PRMT R20, R3, 0x7610, R20 ;  /* 0x0000761003147816 */ /* 0x000fc60000000014 */
[----:B------:R-:W-:Y:S01]  /*2a10*/  FMUL R14, R15, R58 ;  /* 0x0000003a0f0e7220 */ /* 0x000fe20000400000 */
[----:B------:R-:W-:Y:S01]  /*2a20*/  IMAD.IADD R77, R77, 0x1, R11 ;  /* 0x000000014d4d7824 */ /* 0x000fe200078e020b */
[----:B------:R-:W-:Y:S02]  /*2a30*/  IADD3 R8, P3, R8, R10, RZ ;  /* 0x0000000a08087210 */ /* 0x000fe40007f7e0ff */
[----:B------:R-:W-:-:S03]  /*2a40*/  FFMA R25, R25, R57, R14 ;  /* 0x0000003919197223 */ /* 0x000fc6000000000e */
[----:B------:R-:W-:Y:S01]  /*2a50*/  IMAD.X R9, R77, 0x1, R9, P3 ;  /* 0x000000014d097824 */ /* 0x000fe200018e0609 */
[C---:B------:R-:W-:Y:S02]  /*2a60*/  LEA R14, P3, R8.reuse, R80, 0x1 ;  /* 0x00000050080e7211 */ /* 0x040fe400078608ff */
[----:B------:R-:W-:Y:S02]  /*2a70*/  F2FP.F16.F32.PACK_AB R25, RZ, R25 ;  /* 0x00000019ff19723e */ /* 0x000fe400000000ff */
[----:B------:R-:W-:-:S03]  /*2a80*/  LEA.HI.X R15, R8, R81, R9, 0x1, P3 ;  /* 0x00000051080f7211 */ /* 0x000fc600018f0c09 */
[----:B------:R2:W-:Y:S04]  /*2a90*/  @P2 STG.E.U16 desc[UR36][R6.64+0x2], R25 ;  /* 0x0000021906002986 */ /* 0x0005e8000c101524 */
[----:B------:R-:W3:Y:S01]  /*2aa0*/  @P0 LDG.E.LTC128B.U16 R20, desc[UR36][R14.64] ;  /* 0x000000240e140981 */ /* 0x000ee2000c1e1520 */
[----:B------:R-:W-:Y:S01]  /*2ab0*/  IADD3 R12, P2, P3, R62, R10, R12 ;  /* 0x0000000a3e0c7210 */ /* 0x000fe20007b5e00c */
[----:B------:R-:W-:Y:S01]  /*2ac0*/  BSSY B1, `(.L_x_40) ;  /* 0x0000011000017945 */ /* 0x000fe20003800000 */
[----:B------:R-:W-:Y:S02]  /*2ad0*/  SHF.L.U64.HI R11, R59, 0x1, R64 ;  /* 0x000000013b0b7819 */ /* 0x000fe40000010240 */
[----:B------:R-:W-:Y:S02]  /*2ae0*/  IADD3.X R13, R63, R77, R13, P2, P3 ;  /* 0x0000004d3f0d7210 */ /* 0x000fe400017e640d */
[----:B------:R-:W-:-:S02]  /*2af0*/  LEA R10, P2, R59, R6, 0x1 ;  /* 0x000000063b0a7211 */ /* 0x000fc400078408ff */
[----:B------:R-:W-:Y:S01]  /*2b00*/  ISETP.GT.AND P1, PT, R0, 0x8, P1 ;  /* 0x000000080000780c */ /* 0x000fe20000f24270 */
[----:B------:R-:W-:-:S04]  /*2b10*/  IMAD.WIDE.U32 R12, R19, R76, R12 ;  /* 0x0000004c130c7225 */ /* 0x000fc800078e000c */
[----:B------:R-:W-:Y:S01]  /*2b20*/  IMAD.X R11, R11, 0x1, R7, P2 ;  /* 0x000000010b0b7824 */ /* 0x000fe200010e0607 */
[----:B------:R-:W-:Y:S01]  /*2b30*/  LEA R8, P3, R12, R80, 0x1 ;  /* 0x000000500c087211 */ /* 0x000fe200078608ff */
[----:B------:R-:W-:-:S05]  /*2b40*/  IMAD.IADD R9, R73, 0x1, R13 ;  /* 0x0000000149097824 */ /* 0x000fca00078e020d */
[----:B------:R-:W-:Y:S01]  /*2b50*/  LEA.HI.X R9, R12, R81, R9, 0x1, P3 ;  /* 0x000000510c097211 */ /* 0x000fe200018f0c09 */
[----:B---3--:R-:W-:-:S05]  /*2b60*/  HADD2.F32 R3, -RZ, R20.H0_H0 ;  /* 0x20000014ff037230 */ /* 0x008fca0000004100 */
[----:B------:R-:W-:-:S04]  /*2b70*/  FMUL R3, R3, R58 ;  /* 0x0000003a03037220 */ /* 0x000fc80000400000 */
[----:B------:R-:W-:-:S05]  /*2b80*/  FFMA R3, R26, R57, R3 ;  /* 0x000000391a037223 */ /* 0x000fca0000000003 */
[----:B------:R-:W-:-:S05]  /*2b90*/  F2FP.F16.F32.PACK_AB R3, RZ, R3 ;  /* 0x00000003ff03723e */ /* 0x000fca00000000ff */
[----:B------:R2:W-:Y:S01]  /*2ba0*/  @P0 STG.E.U16 desc[UR36][R10.64], R3 ;  /* 0x000000030a000986 */ /* 0x0005e2000c101524 */
[----:B------:R-:W-:Y:S05]  /*2bb0*/  @!P1 BRA `(.L_x_41) ;  /* 0x0000000000049947 */ /* 0x000fea0003800000 */
[----:B------:R3:W5:Y:S02]  /*2bc0*/  LDG.E.LTC128B.U16 R20, desc[UR36][R8.64+0x2] ;  /* 0x0000022408147981 */ /* 0x000764000c1e1520 */
.L_x_41:
[----:B------:R-:W-:Y:S05]  /*2bd0*/  BSYNC B1 ;  /* 0x0000000000017941 */ /* 0x000fea0003800000 */
.L_x_40:
[----:B--2--5:R-:W-:Y:S01]  /*2be0*/  HADD2.F32 R3, -RZ, R20.H0_H0 ;  /* 0x20000014ff037230 */ /* 0x024fe20000004100 */
[----:B------:R-:W-:Y:S01]  /*2bf0*/  ISETP.GT.AND P0, PT, R18, 0x8, PT ;  /* 0x000000081200780c */ /* 0x000fe20003f04270 */
[----:B------:R-:W-:Y:S03]  /*2c00*/  BSSY B1, `(.L_x_42) ;  /* 0x0000008000017945 */ /* 0x000fe60003800000 */
[----:B------:R-:W-:Y:S01]  /*2c10*/  FMUL R12, R3, R58 ;  /* 0x0000003a030c7220 */ /* 0x000fe20000400000 */
[----:B------:R-:W-:-:S03]  /*2c20*/  ISETP.GT.AND P2, PT, R0, RZ, P0 ;  /* 0x000000ff0000720c */ /* 0x000fc60000744270 */
[----:B------:R-:W-:-:S05]  /*2c30*/  FFMA R12, R27, R57, R12 ;  /* 0x000000391b0c7223 */ /* 0x000fca000000000c */
[----:B------:R-:W-:-:S05]  /*2c40*/  F2FP.F16.F32.PACK_AB R12, RZ, R12 ;  /* 0x0000000cff0c723e */ /* 0x000fca00000000ff */
[----:B------:R2:W-:Y:S01]  /*2c50*/  @P1 STG.E.U16 desc[UR36][R10.64+0x2], R12 ;  /* 0x0000020c0a001986 */ /* 0x0005e2000c101524 */
[----:B------:R-:W-:Y:S05]  /*2c60*/  @!P2 BRA `(.L_x_43) ;  /* 0x000000000004a947 */ /* 0x000fea0003800000 */
[----:B------:R4:W5:Y:S02]  /*2c70*/  LDG.E.LTC128B.U16 R20, desc[UR36][R4.64+0x10] ;  /* 0x0000102404147981 */ /* 0x000964000c1e1520 */
.L_x_43:
[----:B------:R-:W-:Y:S05]  /*2c80*/  BSYNC B1 ;  /* 0x0000000000017941 */ /* 0x000fea0003800000 */
.L_x_42:
[----:B-----5:R-:W-:Y:S01]  /*2c90*/  HADD2.F32 R3, -RZ, R20.H0_H0 ;  /* 0x20000014ff037230 */ /* 0x020fe20000004100 */
        /* <DEDUP_REMOVED lines=9> */
.L_x_45:
[----:B------:R-:W-:Y:S05]  /*2d30*/  BSYNC B1 ;  /* 0x0000000000017941 */ /* 0x000fea0003800000 */
.L_x_44:
[----:B0----5:R-:W-:Y:S01]  /*2d40*/  HADD2.F32 R3, -RZ, R20.H0_H0 ;  /* 0x20000014ff037230 */ /* 0x021fe20000004100 */
[----:B------:R-:W-:Y:S01]  /*2d50*/  ISETP.GT.AND P0, PT, R0, 0x8, P0 ;  /* 0x000000080000780c */ /* 0x000fe20000704270 */
[----:B------:R-:W-:Y:S03]  /*2d60*/  BSSY B1, `(.L_x_46) ;  /* 0x0000007000017945 */ /* 0x000fe60003800000 */
[----:B--2---:R-:W-:-:S04]  /*2d70*/  FMUL R12, R3, R58 ;  /* 0x0000003a030c7220 */ /* 0x004fc80000400000 */
[----:B------:R-:W-:-:S05]  /*2d80*/  FFMA R12, R29, R57, R12 ;  /* 0x000000391d0c7223 */ /* 0x000fca000000000c */
[----:B------:R-:W-:-:S05]  /*2d90*/  F2FP.F16.F32.PACK_AB R12, RZ, R12 ;  /* 0x0000000cff0c723e */ /* 0x000fca00000000ff */
[----:B------:R0:W-:Y:S01]  /*2da0*/  @P3 STG.E.U16 desc[UR36][R6.64+0x12], R12 ;  /* 0x0000120c06003986 */ /* 0x0001e2000c101524 */
[----:B------:R-:W-:Y:S05]  /*2db0*/  @!P0 BRA `(.L_x_47) ;  /* 0x0000000000048947 */ /* 0x000fea0003800000 */
[----:B------:R2:W5:Y:S02]  /*2dc0*/  LDG.E.LTC128B.U16 R20, desc[UR36][R8.64+0x10] ;  /* 0x0000102408147981 */ /* 0x000564000c1e1520 */
.L_x_47:
[----:B------:R-:W-:Y:S05]  /*2dd0*/  BSYNC B1 ;  /* 0x0000000000017941 */ /* 0x000fea0003800000 */
.L_x_46:
[----:B-----5:R-:W-:Y:S01]  /*2de0*/  HADD2.F32 R3, -RZ, R20.H0_H0 ;  /* 0x20000014ff037230 */ /* 0x020fe20000004100 */
[----:B------:R-:W-:Y:S01]  /*2df0*/  ISETP.GT.AND P1, PT, R0, 0x8, P1 ;  /* 0x000000080000780c */ /* 0x000fe20000f24270 */
[----:B------:R-:W-:Y:S03]  /*2e00*/  BSSY B1, `(.L_x_48) ;  /* 0x0000007000017945 */ /* 0x000fe60003800000 */
[----:B------:R-:W-:-:S04]  /*2e10*/  FMUL R3, R3, R58 ;  /* 0x0000003a03037220 */ /* 0x000fc80000400000 */
[----:B------:R-:W-:-:S05]  /*2e20*/  FFMA R3, R30, R57, R3 ;  /* 0x000000391e037223 */ /* 0x000fca0000000003 */
[----:B------:R-:W-:-:S05]  /*2e30*/  F2FP.F16.F32.PACK_AB R3, RZ, R3 ;  /* 0x00000003ff03723e */ /* 0x000fca00000000ff */
[----:B------:R0:W-:Y:S01]  /*2e40*/  @P0 STG.E.U16 desc[UR36][R10.64+0x10], R3 ;  /* 0x000010030a000986 */ /* 0x0001e2000c101524 */
[----:B------:R-:W-:Y:S05]  /*2e50*/  @!P1 BRA `(.L_x_49) ;  /* 0x0000000000049947 */ /* 0x000fea0003800000 */
[----:B------:R0:W5:Y:S02]  /*2e60*/  LDG.E.LTC128B.U16 R20, desc[UR36][R8.64+0x12] ;  /* 0x0000122408147981 */ /* 0x000164000c1e1520 */
.L_x_49:
[----:B------:R-:W-:Y:S05]  /*2e70*/  BSYNC B1 ;  /* 0x0000000000017941 */ /* 0x000fea0003800000 */
.L_x_48:
[----:B0----5:R-:W-:Y:S01]  /*2e80*/  HADD2.F32 R3, -RZ, R20.H0_H0 ;  /* 0x20000014ff037230 */ /* 0x021fe20000004100 */
        /* <DEDUP_REMOVED lines=9> */
.L_x_51:
[----:B------:R-:W-:Y:S05]  /*2f20*/  BSYNC B1 ;  /* 0x0000000000017941 */ /* 0x000fea0003800000 */
.L_x_50:
        /* <DEDUP_REMOVED lines=10> */
.L_x_53:
[----:B------:R-:W-:Y:S05]  /*2fd0*/  BSYNC B1 ;  /* 0x0000000000017941 */ /* 0x000fea0003800000 */
.L_x_52:
[----:B0----5:R-:W-:Y:S01]  /*2fe0*/  HADD2.F32 R3, -RZ, R20.H0_H0 ;  /* 0x20000014ff037230 */ /* 0x021fe20000004100 */
        /* <DEDUP_REMOVED lines=8> */
.L_x_55:
[----:B------:R-:W-:Y:S05]  /*3070*/  BSYNC B1 ;  /* 0x0000000000017941 */ /* 0x000fea0003800000 */
.L_x_54:
        /* <DEDUP_REMOVED lines=9> */
.L_x_57:
[----:B------:R-:W-:Y:S05]  /*3110*/  BSYNC B1 ;  /* 0x0000000000017941 */ /* 0x000fea0003800000 */
.L_x_56:
        /* <DEDUP_REMOVED lines=10> */
.L_x_59:
[----:B------:R-:W-:Y:S05]  /*31c0*/  BSYNC B1 ;  /* 0x0000000000017941 */ /* 0x000fea0003800000 */
.L_x_58:
        /* <DEDUP_REMOVED lines=10> */
.L_x_61:
[----:B------:R-:W-:Y:S05]  /*3270*/  BSYNC B1 ;  /* 0x0000000000017941 */ /* 0x000fea0003800000 */
.L_x_60:
        /* <DEDUP_REMOVED lines=9> */
.L_x_63:
[----:B------:R-:W-:Y:S05]  /*3310*/  BSYNC B1 ;  /* 0x0000000000017941 */ /* 0x000fea0003800000 */
.L_x_62:
        /* <DEDUP_REMOVED lines=9> */
.L_x_65:
[----:B------:R-:W-:Y:S05]  /*33b0*/  BSYNC B1 ;  /* 0x0000000000017941 */ /* 0x000fea0003800000 */
.L_x_64:
        /* <DEDUP_REMOVED lines=10> */
.L_x_67:
[----:B------:R-:W-:Y:S05]  /*3460*/  BSYNC B1 ;  /* 0x0000000000017941 */ /* 0x000fea0003800000 */
.L_x_66:
        /* <DEDUP_REMOVED lines=10> */
.L_x_69:
[----:B------:R-:W-:Y:S05]  /*3510*/  BSYNC B1 ;  /* 0x0000000000017941 */ /* 0x000fea0003800000 */
.L_x_68:
        /* <DEDUP_REMOVED lines=9> */
.L_x_71:
[----:B------:R-:W-:Y:S05]  /*35b0*/  BSYNC B1 ;  /* 0x0000000000017941 */ /* 0x000fea0003800000 */
.L_x_70:
        /* <DEDUP_REMOVED lines=9> */
.L_x_73:
[----:B------:R-:W-:Y:S05]  /*3650*/  BSYNC B1 ;  /* 0x0000000000017941 */ /* 0x000fea0003800000 */
.L_x_72:
        /* <DEDUP_REMOVED lines=10> */
.L_x_75:
[----:B------:R-:W-:Y:S05]  /*3700*/  BSYNC B1 ;  /* 0x0000000000017941 */ /* 0x000fea0003800000 */
.L_x_74:
        /* <DEDUP_REMOVED lines=10> */
.L_x_77:
[----:B------:R-:W-:Y:S05]  /*37b0*/  BSYNC B1 ;  /* 0x0000000000017941 */ /* 0x000fea0003800000 */
.L_x_76:
        /* <DEDUP_REMOVED lines=9> */
.L_x_79:
[----:B------:R-:W-:Y:S05]  /*3850*/  BSYNC B1 ;  /* 0x0000000000017941 */ /* 0x000fea0003800000 */
.L_x_78:
        /* <DEDUP_REMOVED lines=9> */
.L_x_81:
[----:B------:R-:W-:Y:S05]  /*38f0*/  BSYNC B1 ;  /* 0x0000000000017941 */ /* 0x000fea0003800000 */
.L_x_80:
        /* <DEDUP_REMOVED lines=10> */
.L_x_83:
[----:B------:R-:W-:Y:S05]  /*39a0*/  BSYNC B1 ;  /* 0x0000000000017941 */ /* 0x000fea0003800000 */
.L_x_82:
        /* <DEDUP_REMOVED lines=10> */
.L_x_85:
[----:B------:R-:W-:Y:S05]  /*3a50*/  BSYNC B1 ;  /* 0x0000000000017941 */ /* 0x000fea0003800000 */
.L_x_84:
        /* <DEDUP_REMOVED lines=9> */
.L_x_87:
[----:B------:R-:W-:Y:S05]  /*3af0*/  BSYNC B1 ;  /* 0x0000000000017941 */ /* 0x000fea0003800000 */
.L_x_86:
        /* <DEDUP_REMOVED lines=9> */
.L_x_89:
[----:B------:R-:W-:Y:S05]  /*3b90*/  BSYNC B1 ;  /* 0x0000000000017941 */ /* 0x000fea0003800000 */
.L_x_88:
        /* <DEDUP_REMOVED lines=10> */
.L_x_91:
[----:B------:R-:W-:Y:S05]  /*3c40*/  BSYNC B1 ;  /* 0x0000000000017941 */ /* 0x000fea0003800000 */
.L_x_90:
        /* <DEDUP_REMOVED lines=10> */
.L_x_93:
[----:B------:R-:W-:Y:S05]  /*3cf0*/  BSYNC B1 ;  /* 0x0000000000017941 */ /* 0x000fea0003800000 */
.L_x_92:
[----:B0----5:R-:W-:Y:S01]  /*3d00*/  HADD2.F32 R3, -RZ, R20.H0_H0 ;  /* 0x20000014ff037230 */ /* 0x021fe20000004100 */
[----:B------:R-:W-:Y:S01]  /*3d10*/  ISETP.GT.AND P0, PT, R0, 0x8, P0 ;  /* 0x000000080000780c */ /* 0x000fe20000704270 */
[----:B------:R-:W-:Y:S03]  /*3d20*/  BSSY B1, `(.L_x_94) ;  /* 0x0000007000017945 */ /* 0x000fe60003800000 */
[----:B-1--4-:R-:W-:-:S04]  /*3d30*/  FMUL R4, R3, R58 ;  /* 0x0000003a03047220 */ /* 0x012fc80000400000 */
[----:B------:R-:W-:-:S05]  /*3d40*/  FFMA R4, R53, R57, R4 ;  /* 0x0000003935047223 */ /* 0x000fca0000000004 */
[----:B------:R-:W-:-:S05]  /*3d50*/  F2FP.F16.F32.PACK_AB R4, RZ, R4 ;  /* 0x00000004ff04723e */ /* 0x000fca00000000ff */
[----:B------:R0:W-:Y:S01]  /*3d60*/  @P3 STG.E.U16 desc[UR36][R6.64+0x72], R4 ;  /* 0x0000720406003986 */ /* 0x0001e2000c101524 */
[----:B------:R-:W-:Y:S05]  /*3d70*/  @!P0 BRA `(.L_x_95) ;  /* 0x0000000000048947 */ /* 0x000fea0003800000 */
[----:B------:R1:W5:Y:S02]  /*3d80*/  LDG.E.LTC128B.U16 R20, desc[UR36][R8.64+0x70] ;  /* 0x0000702408147981 */ /* 0x000364000c1e1520 */
.L_x_95:
[----:B------:R-:W-:Y:S05]  /*3d90*/  BSYNC B1 ;  /* 0x0000000000017941 */ /* 0x000fea0003800000 */
.L_x_94:
[----:B-----5:R-:W-:Y:S01]  /*3da0*/  HADD2.F32 R3, -RZ, R20.H0_H0 ;  /* 0x20000014ff037230 */ /* 0x020fe20000004100 */
[----:B------:R-:W-:Y:S01]  /*3db0*/  ISETP.GT.AND P1, PT, R0, 0x8, P1 ;  /* 0x000000080000780c */ /* 0x000fe20000f24270 */
[----:B0-----:R-:W-:Y:S01]  /*3dc0*/  @P0 IMAD.MOV.U32 R4, RZ, RZ, R10 ;  /* 0x000000ffff040224 */ /* 0x001fe200078e000a */
[----:B------:R-:W-:Y:S01]  /*3dd0*/  BSSY B1, `(.L_x_96) ;  /* 0x0000008000017945 */ /* 0x000fe20003800000 */
[----:B------:R-:W-:Y:S02]  /*3de0*/  @P0 IMAD.MOV.U32 R5, RZ, RZ, R11 ;  /* 0x000000ffff050224 */ /* 0x000fe400078e000b */
[----:B------:R-:W-:-:S04]  /*3df0*/  FMUL R3, R3, R58 ;  /* 0x0000003a03037220 */ /* 0x000fc80000400000 */
[----:B------:R-:W-:-:S05]  /*3e00*/  FFMA R3, R54, R57, R3 ;  /* 0x0000003936037223 */ /* 0x000fca0000000003 */
[----:B------:R-:W-:-:S05]  /*3e10*/  F2FP.F16.F32.PACK_AB R3, RZ, R3 ;  /* 0x00000003ff03723e */ /* 0x000fca00000000ff */
[----:B------:R0:W-:Y:S01]  /*3e20*/  @P0 STG.E.U16 desc[UR36][R4.64+0x70], R3 ;  /* 0x0000700304000986 */ /* 0x0001e2000c101524 */
[----:B------:R-:W-:Y:S05]  /*3e30*/  @!P1 BRA `(.L_x_97) ;  /* 0x0000000000049947 */ /* 0x000fea0003800000 */
[----:B------:R4:W5:Y:S02]  /*3e40*/  LDG.E.LTC128B.U16 R20, desc[UR36][R8.64+0x72] ;  /* 0x0000722408147981 */ /* 0x000964000c1e1520 */
.L_x_97:
[----:B------:R-:W-:Y:S05]  /*3e50*/  BSYNC B1 ;  /* 0x0000000000017941 */ /* 0x000fea0003800000 */
.L_x_96:
[----:B------:R-:W-:Y:S05]  /*3e60*/  @!P1 BRA `(.L_x_98) ;  /* 0x0000000800709947 */ /* 0x000fea0003800000 */
[----:B0----5:R-:W-:-:S05]  /*3e70*/  HADD2.F32 R3, -RZ, R20.H0_H0 ;  /* 0x20000014ff037230 */ /* 0x021fca0000004100 */
[----:B------:R-:W-:-:S04]  /*3e80*/  FMUL R0, R3, R58 ;  /* 0x0000003a03007220 */ /* 0x000fc80000400000 */
[----:B------:R-:W-:-:S05]  /*3e90*/  FFMA R0, R55, R57, R0 ;  /* 0x0000003937007223 */ /* 0x000fca0000000000 */
[----:B------:R-:W-:-:S05]  /*3ea0*/  F2FP.F16.F32.PACK_AB R0, RZ, R0 ;  /* 0x00000000ff00723e */ /* 0x000fca00000000ff */
[----:B------:R0:W-:Y:S01]  /*3eb0*/  STG.E.U16 desc[UR36][R10.64+0x72], R0 ;  /* 0x000072000a007986 */ /* 0x0001e2000c101524 */
[----:B------:R-:W-:Y:S05]  /*3ec0*/  BRA `(.L_x_98) ;  /* 0x0000000800587947 */ /* 0x000fea0003800000 */
.L_x_37:
[----:B------:R-:W-:Y:S01]  /*3ed0*/  ISETP.GT.AND P2, PT, R18, 0x1, PT ;  /* 0x000000011200780c */ /* 0x000fe20003f44270 */
[----:B------:R-:W-:Y:S01]  /*3ee0*/  ULDC.64 UR4, c[0x0][0x5c0] ;  /* 0x0001700000047ab9 */ /* 0x000fe20000000a00 */
[-C--:B------:R-:W-:Y:S01]  /*3ef0*/  FMUL R24, R24, R57.reuse ;  /* 0x0000003918187220 */ /* 0x080fe20000400000 */
[-C--:B------:R-:W-:Y:S01]  /*3f00*/  FMUL R25, R25, R57.reuse ;  /* 0x0000003919197220 */ /* 0x080fe20000400000 */
[----:B------:R-:W-:Y:S01]  /*3f10*/  ISETP.GT.AND P1, PT, R0, RZ, P2 ;  /* 0x000000ff0000720c */ /* 0x000fe20001724270 */
[-C--:B------:R-:W-:Y:S01]  /*3f20*/  FMUL R26, R26, R57.reuse ;  /* 0x000000391a1a7220 */ /* 0x080fe20000400000 */
[----:B------:R-:W-:Y:S01]  /*3f30*/  LEA R4, P4, R72, UR4, 0x1 ;  /* 0x0000000448047c11 */ /* 0x000fe2000f8808ff */
[-C--:B------:R-:W-:Y:S01]  /*3f40*/  FMUL R27, R27, R57.reuse ;  /* 0x000000391b1b7220 */ /* 0x080fe20000400000 */
[----:B------:R-:W-:Y:S01]  /*3f50*/  F2FP.F16.F32.PACK_AB R24, RZ, R24 ;  /* 0x00000018ff18723e */ /* 0x000fe200000000ff */
[-C--:B------:R-:W-:Y:S01]  /*3f60*/  FMUL R28, R28, R57.reuse ;  /* 0x000000391c1c7220 */ /* 0x080fe20000400000 */
[----:B------:R-:W-:Y:S01]  /*3f70*/  LEA.HI.X R5, R72, UR5, R83, 0x1, P4 ;  /* 0x0000000548057c11 */ /* 0x000fe2000a0f0c53 */
[----:B------:R-:W-:Y:S01]  /*3f80*/  FMUL R29, R29, R57 ;  /* 0x000000391d1d7220 */ /* 0x000fe20000400000 */
[----:B------:R-:W-:Y:S01]  /*3f90*/  F2FP.F16.F32.PACK_AB R25, RZ, R25 ;  /* 0x00000019ff19723e */ /* 0x000fe200000000ff */
[-C--:B------:R-:W-:Y:S01]  /*3fa0*/  FMUL R30, R30, R57.reuse ;  /* 0x000000391e1e7220 */ /* 0x080fe20000400000 */
[C---:B------:R-:W-:Y:S01]  /*3fb0*/  ISETP.GT.AND P2, PT, R0.reuse, 0x8, P2 ;  /* 0x000000080000780c */ /* 0x040fe20001744270 */
[----:B------:R-:W-:Y:S01]  /*3fc0*/  @P3 STG.E.U16 desc[UR36][R4.64], R24 ;  /* 0x0000001804003986 */ /* 0x000fe2000c101524 */
[----:B------:R-:W-:Y:S01]  /*3fd0*/  SHF.L.U64.HI R3, R59, 0x1, R64 ;  /* 0x000000013b037819 */ /* 0x000fe20000010240 */
[-C--:B------:R-:W-:Y:S01]  /*3fe0*/  FMUL R31, R31, R57.reuse ;  /* 0x000000391f1f7220 */ /* 0x080fe20000400000 */
[----:B------:R-:W-:Y:S01]  /*3ff0*/  LEA R6, P3, R59, R4, 0x1 ;  /* 0x000000043b067211 */ /* 0x000fe200078608ff */
[----:B------:R-:W-:Y:S01]  /*4000*/  @P1 STG.E.U16 desc[UR36][R4.64+0x2], R25 ;  /* 0x0000021904001986 */ /* 0x000fe2000c101524 */
[----:B------:R-:W-:Y:S01]  /*4010*/  ISETP.GT.AND P1, PT, R0, 0x8, P0 ;  /* 0x000000080000780c */ /* 0x000fe20000724270 */
[----:B------:R-:W-:Y:S01]  /*4020*/  FMUL R32, R32, R57 ;  /* 0x0000003920207220 */ /* 0x000fe20000400000 */
[----:B------:R-:W-:Y:S01]  /*4030*/  F2FP.F16.F32.PACK_AB R26, RZ, R26 ;  /* 0x0000001aff1a723e */ /* 0x000fe200000000ff */
[----:B------:R-:W-:Y:S01]  /*4040*/  IMAD.X R7, R3, 0x1, R5, P3 ;  /* 0x0000000103077824 */ /* 0x000fe200018e0605 */
[----:B------:R-:W-:Y:S01]  /*4050*/  F2FP.F16.F32.PACK_AB R27, RZ, R27 ;  /* 0x0000001bff1b723e */ /* 0x000fe200000000ff */
[-C--:B------:R-:W-:Y:S01]  /*4060*/  FMUL R33, R33, R57.reuse ;  /* 0x0000003921217220 */ /* 0x080fe20000400000 */
[----:B------:R-:W-:Y:S01]  /*4070*/  ISETP.GT.AND P0, PT, R18, 0x8, PT ;  /* 0x000000081200780c */ /* 0x000fe20003f04270 */
[-C--:B------:R-:W-:Y:S01]  /*4080*/  FMUL R34, R34, R57.reuse ;  /* 0x0000003922227220 */ /* 0x080fe20000400000 */
[----:B------:R-:W-:Y:S01]  /*4090*/  F2FP.F16.F32.PACK_AB R28, RZ, R28 ;  /* 0x0000001cff1c723e */ /* 0x000fe200000000ff */
[-C--:B------:R-:W-:Y:S01]  /*40a0*/  FMUL R35, R35, R57.reuse ;  /* 0x0000003923237220 */ /* 0x080fe20000400000 */
[----:B------:R-:W-:Y:S01]  /*40b0*/  ISETP.GT.AND P4, PT, R0, RZ, P0 ;  /* 0x000000ff0000720c */ /* 0x000fe20000784270 */
[----:B------:R-:W-:Y:S01]  /*40c0*/  FMUL R36, R36, R57 ;  /* 0x0000003924247220 */ /* 0x000fe20000400000 */
[----:B------:R-:W-:Y:S01]  /*40d0*/  F2FP.F16.F32.PACK_AB R29, RZ, R29 ;  /* 0x0000001dff1d723e */ /* 0x000fe200000000ff */
[----:B------:R-:W-:Y:S01]  /*40e0*/  @P1 STG.E.U16 desc[UR36][R6.64], R26 ;  /* 0x0000001a06001986 */ /* 0x000fe2000c101524 */
[----:B------:R-:W-:Y:S01]  /*40f0*/  ISETP.GT.AND P1, PT, R0, 0x8, P0 ;  /* 0x000000080000780c */ /* 0x000fe20000724270 */
[-C--:B------:R-:W-:Y:S01]  /*4100*/  FMUL R37, R37, R57.reuse ;  /* 0x0000003925257220 */ /* 0x080fe20000400000 */
[C---:B------:R-:W-:Y:S01]  /*4110*/  ISETP.GT.AND P0, PT, R18.reuse, 0x10, PT ;  /* 0x000000101200780c */ /* 0x040fe20003f04270 */
[----:B------:R-:W-:Y:S01]  /*4120*/  @P2 STG.E.U16 desc[UR36][R6.64+0x2], R27 ;  /* 0x0000021b06002986 */ /* 0x000fe2000c101524 */
[----:B------:R-:W-:Y:S01]  /*4130*/  ISETP.GT.AND P2, PT, R18, 0x9, PT ;  /* 0x000000091200780c */ /* 0x000fe20003f44270 */
[-C--:B------:R-:W-:Y:S01]  /*4140*/  FMUL R38, R38, R57.reuse ;  /* 0x0000003926267220 */ /* 0x080fe20000400000 */
[----:B------:R-:W-:Y:S01]  /*4150*/  F2FP.F16.F32.PACK_AB R30, RZ, R30 ;  /* 0x0000001eff1e723e */ /* 0x000fe200000000ff */
[-C--:B------:R-:W-:Y:S01]  /*4160*/  FMUL R39, R39, R57.reuse ;  /* 0x0000003927277220 */ /* 0x080fe20000400000 */
[C---:B------:R-:W-:Y:S01]  /*4170*/  ISETP.GT.AND P3, PT, R0.reuse, RZ, P2 ;  /* 0x000000ff0000720c */ /* 0x040fe20001764270 */
[----:B------:R-:W-:Y:S01]  /*4180*/  @P4 STG.E.U16 desc[UR36][R4.64+0x10], R28 ;  /* 0x0000101c04004986 */ /* 0x000fe2000c101524 */
[----:B------:R-:W-:Y:S01]  /*4190*/  ISETP.GT.AND P2, PT, R0, 0x8, P2 ;  /* 0x000000080000780c */ /* 0x000fe20001744270 */
[----:B------:R-:W-:Y:S01]  /*41a0*/  FMUL R40, R40, R57 ;  /* 0x0000003928287220 */ /* 0x000fe20000400000 */
[----:B------:R-:W-:Y:S01]  /*41b0*/  F2FP.F16.F32.PACK_AB R31, RZ, R31 ;  /* 0x0000001fff1f723e */ /* 0x000fe200000000ff */
[-C--:B------:R-:W-:Y:S01]  /*41c0*/  FMUL R41, R41, R57.reuse ;  /* 0x0000003929297220 */ /* 0x080fe20000400000 */
[----:B------:R-:W-:Y:S01]  /*41d0*/  ISETP.GT.AND P4, PT, R0, RZ, P0 ;  /* 0x000000ff0000720c */ /* 0x000fe20000784270 */
[-C--:B------:R-:W-:Y:S01]  /*41e0*/  FMUL R42, R42, R57.reuse ;  /* 0x000000392a2a7220 */ /* 0x080fe20000400000 */
[----:B------:R-:W-:Y:S01]  /*41f0*/  F2FP.F16.F32.PACK_AB R32, RZ, R32 ;  /* 0x00000020ff20723e */ /* 0x000fe200000000ff */
[----:B------:R-:W-:Y:S01]  /*4200*/  FMUL R43, R43, R57 ;  /* 0x000000392b2b7220 */ /* 0x000fe20000400000 */
[----:B------:R-:W-:Y:S01]  /*4210*/  F2FP.F16.F32.PACK_AB R33, RZ, R33 ;  /* 0x00000021ff21723e */ /* 0x000fe200000000ff */
[-C--:B------:R-:W-:Y:S01]  /*4220*/  FMUL R44, R44, R57.reuse ;  /* 0x000000392c2c7220 */ /* 0x080fe20000400000 */
[----:B------:R-:W-:Y:S01]  /*4230*/  F2FP.F16.F32.PACK_AB R34, RZ, R34 ;  /* 0x00000022ff22723e */ /* 0x000fe200000000ff */
[----:B------:R-:W-:Y:S01]  /*4240*/  @P3 STG.E.U16 desc[UR36][R4.64+0x12], R29 ;  /* 0x0000121d04003986 */ /* 0x000fe2000c101524 */
[----:B------:R-:W-:Y:S01]  /*4250*/  ISETP.GT.AND P3, PT, R18, 0x11, PT ;  /* 0x000000111200780c */ /* 0x000fe20003f64270 */
[----:B------:R-:W-:Y:S01]  /*4260*/  FMUL R45, R45, R57 ;  /* 0x000000392d2d7220 */ /* 0x000fe20000400000 */
[----:B------:R-:W-:Y:S01]  /*4270*/  F2FP.F16.F32.PACK_AB R35, RZ, R35 ;  /* 0x00000023ff23723e */ /* 0x000fe200000000ff */
[----:B------:R-:W-:Y:S01]  /*4280*/  @P1 STG.E.U16 desc[UR36][R6.64+0x10], R30 ;  /* 0x0000101e06001986 */ /* 0x000fe2000c101524 */
[----:B------:R-:W-:Y:S01]  /*4290*/  ISETP.GT.AND P1, PT, R0, 0x8, P0 ;  /* 0x000000080000780c */ /* 0x000fe20000724270 */
[-C--:B------:R-:W-:Y:S01]  /*42a0*/  FMUL R46, R46, R57.reuse ;  /* 0x000000392e2e7220 */ /* 0x080fe20000400000 */
[----:B------:R-:W-:Y:S01]  /*42b0*/  ISETP.GT.AND P0, PT, R18, 0x18, PT ;  /* 0x000000181200780c */ /* 0x000fe20003f04270 */
[----:B------:R-:W-:Y:S01]  /*42c0*/  @P2 STG.E.U16 desc[UR36][R6.64+0x12], R31 ;  /* 0x0000121f06002986 */ /* 0x000fe2000c101524 */
[C---:B------:R-:W-:Y:S01]  /*42d0*/  ISETP.GT.AND P2, PT, R0.reuse, RZ, P3 ;  /* 0x000000ff0000720c */ /* 0x040fe20001f44270 */
[-C--:B------:R-:W-:Y:S01]  /*42e0*/  FMUL R47, R47, R57.reuse ;  /* 0x000000392f2f7220 */ /* 0x080fe20000400000 */
[C---:B------:R-:W-:Y:S01]  /*42f0*/  ISETP.GT.AND P3, PT, R0.reuse, 0x8, P3 ;  /* 0x000000080000780c */ /* 0x040fe20001f64270 */
[----:B------:R-:W-:Y:S01]  /*4300*/  @P4 STG.E.U16 desc[UR36][R4.64+0x20], R32 ;  /* 0x0000202004004986 */ /* 0x000fe2000c101524 */
[----:B------:R-:W-:Y:S01]  /*4310*/  ISETP.GT.AND P4, PT, R0, RZ, P0 ;  /* 0x000000ff0000720c */ /* 0x000fe20000784270 */
[-C--:B------:R-:W-:Y:S01]  /*4320*/  FMUL R48, R48, R57.reuse ;  /* 0x0000003930307220 */ /* 0x080fe20000400000 */
[----:B------:R-:W-:Y:S01]  /*4330*/  F2FP.F16.F32.PACK_AB R36, RZ, R36 ;  /* 0x00000024ff24723e */ /* 0x000fe200000000ff */
[----:B------:R-:W-:Y:S01]  /*4340*/  FMUL R49, R49, R57 ;  /* 0x0000003931317220 */ /* 0x000fe20000400000 */
[----:B------:R-:W-:Y:S01]  /*4350*/  F2FP.F16.F32.PACK_AB R37, RZ, R37 ;  /* 0x00000025ff25723e */ /* 0x000fe200000000ff */
[-C--:B------:R-:W-:Y:S01]  /*4360*/  FMUL R50, R50, R57.reuse ;  /* 0x0000003932327220 */ /* 0x080fe20000400000 */
[----:B------:R-:W-:Y:S01]  /*4370*/  F2FP.F16.F32.PACK_AB R38, RZ, R38 ;  /* 0x00000026ff26723e */ /* 0x000fe200000000ff */
[----:B------:R-:W-:Y:S01]  /*4380*/  FMUL R51, R51, R57 ;  /* 0x0000003933337220 */ /* 0x000fe20000400000 */
[----:B------:R-:W-:Y:S01]  /*4390*/  F2FP.F16.F32.PACK_AB R39, RZ, R39 ;  /* 0x00000027ff27723e */ /* 0x000fe200000000ff */
[----:B------:R-:W-:Y:S01]  /*43a0*/  @P2 STG.E.U16 desc[UR36][R4.64+0x22], R33 ;  /* 0x0000222104002986 */ /* 0x000fe2000c101524 */
[----:B------:R-:W-:Y:S01]  /*43b0*/  F2FP.F16.F32.PACK_AB R40, RZ, R40 ;  /* 0x00000028ff28723e */ /* 0x000fe200000000ff */
        /* <DEDUP_REMOVED lines=10> */
[----:B------:R-:W-:Y:S01]  /*4460*/  @P4 STG.E.U16 desc[UR36][R4.64+0x30], R36 ;  /* 0x0000302404004986 */ /* 0x000fe2000c101524 */
[C---:B------:R-:W-:Y:S01]  /*4470*/  ISETP.GT.AND P2, PT, R0.reuse, RZ, P3 ;  /* 0x000000ff0000720c */ /* 0x040fe20001f44270 */
[----:B------:R-:W-:Y:S01]  /*4480*/  FMUL R55, R55, R57 ;  /* 0x0000003937377220 */ /* 0x000fe20000400000 */
[----:B------:R-:W-:-:S02]  /*4490*/  ISETP.GT.AND P4, PT, R0, 0x8, P3 ;  /* 0x000000080000780c */ /* 0x000fc40001f84270 */
[C---:B------:R-:W-:Y:S02]  /*44a0*/  ISETP.GT.AND P3, PT, R0.reuse, RZ, P0 ;  /* 0x000000ff0000720c */ /* 0x040fe40000764270 */
[----:B------:R-:W-:Y:S02]  /*44b0*/  ISETP.GT.AND P0, PT, R0, 0x8, P0 ;  /* 0x000000080000780c */ /* 0x000fe40000704270 */
[----:B------:R-:W-:Y:S02]  /*44c0*/  F2FP.F16.F32.PACK_AB R43, RZ, R43 ;  /* 0x0000002bff2b723e */ /* 0x000fe400000000ff */
[----:B------:R-:W-:Y:S02]  /*44d0*/  F2FP.F16.F32.PACK_AB R44, RZ, R44 ;  /* 0x0000002cff2c723e */ /* 0x000fe400000000ff */
[----:B------:R-:W-:Y:S01]  /*44e0*/  F2FP.F16.F32.PACK_AB R45, RZ, R45 ;  /* 0x0000002dff2d723e */ /* 0x000fe200000000ff */
[----:B------:R-:W-:Y:S01]  /*44f0*/  @P2 STG.E.U16 desc[UR36][R4.64+0x32], R37 ;  /* 0x0000322504002986 */ /* 0x000fe2000c101524 */
[----:B------:R-:W-:-:S02]  /*4500*/  F2FP.F16.F32.PACK_AB R46, RZ, R46 ;  /* 0x0000002eff2e723e */ /* 0x000fc400000000ff */
[----:B------:R-:W-:Y:S01]  /*4510*/  F2FP.F16.F32.PACK_AB R47, RZ, R47 ;  /* 0x0000002fff2f723e */ /* 0x000fe200000000ff */
[----:B------:R-:W-:Y:S01]  /*4520*/  @P1 STG.E.U16 desc[UR36][R6.64+0x30], R38 ;  /* 0x0000302606001986 */ /* 0x000fe2000c101524 */
[C---:B------:R-:W-:Y:S02]  /*4530*/  ISETP.GT.AND P1, PT, R18.reuse, 0x28, PT ;  /* 0x000000281200780c */ /* 0x040fe40003f24270 */
[----:B------:R-:W-:Y:S01]  /*4540*/  F2FP.F16.F32.PACK_AB R48, RZ, R48 ;  /* 0x00000030ff30723e */ /* 0x000fe200000000ff */
[----:B------:R-:W-:Y:S01]  /*4550*/  @P4 STG.E.U16 desc[UR36][R6.64+0x32], R39 ;  /* 0x0000322706004986 */ /* 0x000fe2000c101524 */
[----:B------:R-:W-:Y:S02]  /*4560*/  ISETP.GT.AND P4, PT, R18, 0x21, PT ;  /* 0x000000211200780c */ /* 0x000fe40003f84270 */
[----:B------:R-:W-:Y:S01]  /*4570*/  F2FP.F16.F32.PACK_AB R49, RZ, R49 ;  /* 0x00000031ff31723e */ /* 0x000fe200000000ff */
[----:B------:R-:W-:Y:S01]  /*4580*/  @P3 STG.E.U16 desc[UR36][R4.64+0x40], R40 ;  /* 0x0000402804003986 */ /* 0x000fe2000c101524 */
[----:B------:R-:W-:-:S02]  /*4590*/  ISETP.GT.AND P2, PT, R0, RZ, P4 ;  /* 0x000000ff0000720c */ /* 0x000fc40002744270 */
[C---:B------:R-:W-:Y:S02]  /*45a0*/  ISETP.GT.AND P4, PT, R0.reuse, 0x8, P4 ;  /* 0x000000080000780c */ /* 0x040fe40002784270 */
        /* <DEDUP_REMOVED lines=9> */
[----:B------:R-:W-:Y:S02]  /*4640*/  ISETP.GT.AND P0, PT, R18, 0x29, PT ;  /* 0x000000291200780c */ /* 0x000fe40003f04270 */
[----:B------:R-:W-:Y:S01]  /*4650*/  F2FP.F16.F32.PACK_AB R55, RZ, R55 ;  /* 0x00000037ff37723e */ /* 0x000fe200000000ff */
[----:B------:R-:W-:Y:S01]  /*4660*/  @P4 STG.E.U16 desc[UR36][R6.64+0x42], R43 ;  /* 0x0000422b06004986 */ /* 0x000fe2000c101524 */
[C---:B------:R-:W-:Y:S02]  /*4670*/  ISETP.GT.AND P2, PT, R0.reuse, RZ, P0 ;  /* 0x000000ff0000720c */ /* 0x040fe40000744270 */
[----:B------:R-:W-:Y:S01]  /*4680*/  ISETP.GT.AND P0, PT, R0, 0x8, P0 ;  /* 0x000000080000780c */ /* 0x000fe20000704270 */
[----:B------:R-:W-:Y:S01]  /*4690*/  @P3 STG.E.U16 desc[UR36][R4.64+0x50], R44 ;  /* 0x0000502c04003986 */ /* 0x000fe2000c101524 */
[----:B------:R-:W-:-:S04]  /*46a0*/  ISETP.GT.AND P3, PT, R18, 0x30, PT ;  /* 0x000000301200780c */ /* 0x000fc80003f64270 */
[C---:B------:R-:W-:Y:S02]  /*46b0*/  ISETP.GT.AND P4, PT, R0.reuse, RZ, P3 ;  /* 0x000000ff0000720c */ /* 0x040fe40001f84270 */
[----:B------:R-:W-:-:S03]  /*46c0*/  ISETP.GT.AND P3, PT, R0, 0x8, P3 ;  /* 0x000000080000780c */ /* 0x000fc60001f64270 */
[----:B------:R-:W-:Y:S01]  /*46d0*/  @P2 STG.E.U16 desc[UR36][R4.64+0x52], R45 ;  /* 0x0000522d04002986 */ /* 0x000fe2000c101524 */
[----:B------:R-:W-:-:S03]  /*46e0*/  ISETP.GT.AND P2, PT, R18, 0x39, PT ;  /* 0x000000391200780c */ /* 0x000fc60003f44270 */
[----:B------:R-:W-:Y:S01]  /*46f0*/  @P1 STG.E.U16 desc[UR36][R6.64+0x50], R46 ;  /* 0x0000502e06001986 */ /* 0x000fe2000c101524 */
[----:B------:R-:W-:-:S03]  /*4700*/  ISETP.GT.AND P1, PT, R18, 0x38, PT ;  /* 0x000000381200780c */ /* 0x000fc60003f24270 */
[----:B------:R-:W-:Y:S01]  /*4710*/  @P0 STG.E.U16 desc[UR36][R6.64+0x52], R47 ;  /* 0x0000522f06000986 */ /* 0x000fe2000c101524 */
[----:B------:R-:W-:-:S03]  /*4720*/  ISETP.GT.AND P0, PT, R18, 0x31, PT ;  /* 0x000000311200780c */ /* 0x000fc60003f04270 */
[----:B------:R-:W-:Y:S01]  /*4730*/  @P4 STG.E.U16 desc[UR36][R4.64+0x60], R48 ;  /* 0x0000603004004986 */ /* 0x000fe2000c101524 */
[C---:B------:R-:W-:Y:S02]  /*4740*/  ISETP.GT.AND P4, PT, R0.reuse, RZ, P0 ;  /* 0x000000ff0000720c */ /* 0x040fe40000784270 */
[----:B------:R-:W-:-:S11]  /*4750*/  ISETP.GT.AND P0, PT, R0, 0x8, P0 ;  /* 0x000000080000780c */ /* 0x000fd60000704270 */
[----:B------:R-:W-:Y:S01]  /*4760*/  @P4 STG.E.U16 desc[UR36][R4.64+0x62], R49 ;  /* 0x0000623104004986 */ /* 0x000fe2000c101524 */
[C---:B------:R-:W-:Y:S02]  /*4770*/  ISETP.GT.AND P4, PT, R0.reuse, RZ, P2 ;  /* 0x000000ff0000720c */ /* 0x040fe40001784270 */
[C---:B------:R-:W-:Y:S01]  /*4780*/  ISETP.GT.AND P2, PT, R0.reuse, 0x8, P2 ;  /* 0x000000080000780c */ /* 0x040fe20001744270 */
[----:B------:R-:W-:Y:S01]  /*4790*/  @P3 STG.E.U16 desc[UR36][R6.64+0x60], R50 ;  /* 0x0000603206003986 */ /* 0x000fe2000c101524 */
[C---:B------:R-:W-:Y:S02]  /*47a0*/  ISETP.GT.AND P3, PT, R0.reuse, RZ, P1 ;  /* 0x000000ff0000720c */ /* 0x040fe40000f64270 */
[----:B------:R-:W-:Y:S01]  /*47b0*/  ISETP.GT.AND P1, PT, R0, 0x8, P1 ;  /* 0x000000080000780c */ /* 0x000fe20000f24270 */
[----:B------:R-:W-:Y:S10]  /*47c0*/  @P0 STG.E.U16 desc[UR36][R6.64+0x62], R51 ;  /* 0x0000623306000986 */ /* 0x000ff4000c101524 */
[----:B------:R-:W-:Y:S04]  /*47d0*/  @P3 STG.E.U16 desc[UR36][R4.64+0x70], R52 ;  /* 0x0000703404003986 */ /* 0x000fe8000c101524 */
[----:B------:R0:W-:Y:S02]  /*47e0*/  @P4 STG.E.U16 desc[UR36][R4.64+0x72], R53 ;  /* 0x0000723504004986 */ /* 0x0001e4000c101524 */
[----:B0-----:R-:W-:-:S02]  /*47f0*/  @P1 IMAD.MOV.U32 R4, RZ, RZ, R6 ;  /* 0x000000ffff041224 */ /* 0x001fc400078e0006 */
[----:B------:R-:W-:-:S05]  /*4800*/  @P1 IMAD.MOV.U32 R5, RZ, RZ, R7 ;  /* 0x000000ffff051224 */ /* 0x000fca00078e0007 */
[----:B------:R0:W-:Y:S04]  /*4810*/  @P1 STG.E.U16 desc[UR36][R4.64+0x70], R54 ;  /* 0x0000703604001986 */ /* 0x0001e8000c101524 */
[----:B------:R0:W-:Y:S02]  /*4820*/  @P2 STG.E.U16 desc[UR36][R6.64+0x72], R55 ;  /* 0x0000723706002986 */ /* 0x0001e4000c101524 */
.L_x_98:
[----:B------:R-:W-:Y:S05]  /*4830*/  BSYNC B0 ;  /* 0x0000000000007941 */ /* 0x000fea0003800000 */
.L_x_36:
[----:B0-----:R-:W2:Y:S01]  /*4840*/  LDL.64 R4, [R1] ;  /* 0x0000000001047983 */ /* 0x001ea20000100a00 */
[----:B------:R-:W-:Y:S01]  /*4850*/  ULDC.64 UR4, c[0x0][0x650] ;  /* 0x0001940000047ab9 */ /* 0x000fe20000000a00 */
[----:B------:R-:W-:Y:S02]  /*4860*/  IMAD.U32 R0, RZ, RZ, UR44 ;  /* 0x0000002cff007e24 */ /* 0x000fe4000f8e00ff */
[----:B------:R-:W-:Y:S02]  /*4870*/  IMAD.MOV.U32 R22, RZ, RZ, -0x1 ;  /* 0xffffffffff167424 */ /* 0x000fe400078e00ff */
[----:B------:R0:W-:Y:S01]  /*4880*/  SYNCS.ARRIVE.TRANS64.A1T0 RZ, [R0+UR48], RZ ;  /* 0x000000ff00ff79a7 */ /* 0x0001e20008100030 */
[----:B------:R-:W-:Y:S02]  /*4890*/  IMAD.MOV.U32 R18, RZ, RZ, -0x1 ;  /* 0xffffffffff127424 */ /* 0x000fe400078e00ff */
[----:B------:R-:W-:Y:S01]  /*48a0*/  IMAD.MOV.U32 R19, RZ, RZ, -0x1 ;  /* 0xffffffffff137424 */ /* 0x000fe200078e00ff */
[----:B0-----:R-:W-:-:S02]  /*48b0*/  PRMT R0, RZ, 0x7610, R0 ;  /* 0x00007610ff007816 */ /* 0x001fc40000000000 */
[----:B--2---:R-:W-:-:S05]  /*48c0*/  LEA R16, P0, R4, R16, 0x1 ;  /* 0x0000001004107211 */ /* 0x004fca00078008ff */
[----:B------:R-:W-:Y:S01]  /*48d0*/  IMAD.X R17, R66, 0x1, R17, P0 ;  /* 0x0000000142117824 */ /* 0x000fe200000e0611 */
[----:B------:R-:W-:-:S04]  /*48e0*/  ISETP.GE.U32.AND P0, PT, R16, UR4, PT ;  /* 0x0000000410007c0c */ /* 0x000fc8000bf06070 */
[----:B------:R-:W-:-:S13]  /*48f0*/  ISETP.GE.U32.AND.EX P0, PT, R17, UR5, PT, P0 ;  /* 0x0000000511007c0c */ /* 0x000fda000bf06100 */
[----:B------:R-:W-:Y:S05]  /*4900*/  @P0 BRA `(.L_x_99) ;  /* 0x00000004004c0947 */ /* 0x000fea0003800000 */
[----:B------:R-:W0:Y:S01]  /*4910*/  LDC.64 R10, c[0x0][0x628] ;  /* 0x00018a00ff0a7b82 */ /* 0x000e220000000a00 */
[----:B------:R-:W2:Y:S01]  /*4920*/  S2R R12, SR_CTAID.X ;  /* 0x00000000000c7919 */ /* 0x000ea20000002500 */
[----:B-1-34-:R-:W-:Y:S02]  /*4930*/  IMAD.MOV.U32 R8, RZ, RZ, R16 ;  /* 0x000000ffff087224 */ /* 0x01afe400078e0010 */
[----:B------:R-:W-:Y:S01]  /*4940*/  IMAD.MOV.U32 R9, RZ, RZ, R17 ;  /* 0x000000ffff097224 */ /* 0x000fe200078e0011 */
[----:B------:R-:W1:Y:S03]  /*4950*/  S2R R18, SR_CTAID.Y ;  /* 0x0000000000127919 */ /* 0x000e660000002600 */
[----:B------:R-:W3:Y:S08]  /*4960*/  LDC R0, c[0x0][0x630] ;  /* 0x00018c00ff007b82 */ /* 0x000ef00000000800 */
[----:B------:R-:W4:Y:S01]  /*4970*/  LDC.64 R14, c[0x0][0x620] ;  /* 0x00018800ff0e7b82 */ /* 0x000f220000000a00 */
[----:B0-----:R-:W-:-:S04]  /*4980*/  ISETP.NE.U32.AND P0, PT, R10, RZ, PT ;  /* 0x000000ff0a00720c */ /* 0x001fc80003f05070 */
[----:B------:R-:W-:-:S13]  /*4990*/  ISETP.NE.AND.EX P0, PT, R11, RZ, PT, P0 ;  /* 0x000000ff0b00720c */ /* 0x000fda0003f05300 */
[----:B-1234-:R-:W-:Y:S05]  /*49a0*/  @!P0 BRA `(.L_x_100) ;  /* 0x0000000000288947 */ /* 0x01efea0003800000 */
[----:B------:R-:W0:Y:S02]  /*49b0*/  LDC R3, c[0x0][0x634] ;  /* 0x00018d00ff037b82 */ /* 0x000e240000000800 */
[----:B0-----:R-:W-:-:S05]  /*49c0*/  IADD3 R3, P0, R16, R3, RZ ;  /* 0x0000000310037210 */ /* 0x001fca0007f1e0ff */
        /* <DEDUP_REMOVED lines=8> */
.L_x_100:
[-CC-:B------:R-:W-:Y:S01]  /*4a50*/  SHF.R.U64 R19, R8, R0.reuse, R9.reuse ;  /* 0x0000000008137219 */ /* 0x180fe20000001209 */
[----:B------:R-:W0:Y:S01]  /*4a60*/  LDC.64 R26, c[0x0][0x640] ;  /* 0x00019000ff1a7b82 */ /* 0x000e220000000a00 */
[----:B------:R-:W-:Y:S01]  /*4a70*/  SHF.R.U32.HI R0, RZ, R0, R9 ;  /* 0x00000000ff007219 */ /* 0x000fe20000011609 */
[----:B------:R-:W-:Y:S01]  /*4a80*/  ULDC UR4, c[0x0][0x150] ;  /* 0x0000540000047ab9 */ /* 0x000fe20000000800 */
[----:B------:R-:W-:Y:S02]  /*4a90*/  IADD3 R3, P0, RZ, -R19, RZ ;  /* 0x80000013ff037210 */ /* 0x000fe40007f1e0ff */
[----:B------:R-:W-:-:S03]  /*4aa0*/  I2FP.F32.U32 R7, R12 ;  /* 0x0000000c00077245 */ /* 0x000fc60000201000 */
[----:B------:R-:W1:Y:S01]  /*4ab0*/  LDC R6, c[0x0][0x618] ;  /* 0x00018600ff067b82 */ /* 0x000e620000000800 */
[----:B------:R-:W-:Y:S02]  /*4ac0*/  IMAD.X R5, RZ, RZ, ~R0, P0 ;  /* 0x000000ffff057224 */ /* 0x000fe400000e0e00 */
[----:B------:R-:W-:Y:S01]  /*4ad0*/  FMUL R7, R7, UR4 ;  /* 0x0000000407077c20 */ /* 0x000fe20008400000 */
[----:B------:R-:W-:Y:S01]  /*4ae0*/  ULDC UR4, c[0x0][0x154] ;  /* 0x0000550000047ab9 */ /* 0x000fe20000000800 */
[-C--:B------:R-:W-:Y:S02]  /*4af0*/  IMAD R0, R5, R14.reuse, RZ ;  /* 0x0000000e05007224 */ /* 0x080fe400078e02ff */
[C---:B------:R-:W-:Y:S01]  /*4b00*/  IMAD.WIDE.U32 R4, R3.reuse, R14, R16 ;  /* 0x0000000e03047225 */ /* 0x040fe200078e0010 */
[----:B------:R-:W2:Y:S01]  /*4b10*/  LDC R11, c[0x0][0x608] ;  /* 0x00018200ff0b7b82 */ /* 0x000ea20000000800 */
[----:B------:R-:W3:Y:S02]  /*4b20*/  F2I.U32.TRUNC.NTZ R7, R7 ;  /* 0x0000000700077305 */ /* 0x000ee4000020f000 */
[----:B------:R-:W-:-:S04]  /*4b30*/  IMAD R3, R3, R15, R0 ;  /* 0x0000000f03037224 */ /* 0x000fc800078e0200 */
[----:B------:R-:W-:Y:S01]  /*4b40*/  IMAD.IADD R3, R5, 0x1, R3 ;  /* 0x0000000105037824 */ /* 0x000fe200078e0203 */
[----:B------:R-:W4:Y:S01]  /*4b50*/  LDC R8, c[0x0][0x658] ;  /* 0x00019600ff087b82 */ /* 0x000f220000000800 */
[----:B------:R-:W-:Y:S02]  /*4b60*/  I2FP.F32.U32 R5, R18 ;  /* 0x0000001200057245 */ /* 0x000fe40000201000 */
[----:B0-----:R-:W-:-:S04]  /*4b70*/  ISETP.NE.U32.AND P0, PT, R26, RZ, PT ;  /* 0x000000ff1a00720c */ /* 0x001fc80003f05070 */
[----:B------:R-:W-:Y:S01]  /*4b80*/  ISETP.NE.AND.EX P0, PT, R27, RZ, PT, P0 ;  /* 0x000000ff1b00720c */ /* 0x000fe20003f05300 */
[----:B------:R-:W0:Y:S01]  /*4b90*/  LDC R9, c[0x0][0x144] ;  /* 0x00005100ff097b82 */ /* 0x000e220000000800 */
[-C--:B-1----:R-:W-:Y:S01]  /*4ba0*/  SHF.R.U32.HI R0, RZ, R6.reuse, R3 ;  /* 0x00000006ff007219 */ /* 0x082fe20000011603 */
[----:B---3--:R-:W-:Y:S01]  /*4bb0*/  IMAD.MOV R7, RZ, RZ, -R7 ;  /* 0x000000ffff077224 */ /* 0x008fe200078e0a07 */
[----:B------:R-:W-:Y:S01]  /*4bc0*/  SHF.R.U64 R13, R4, R6, R3 ;  /* 0x00000006040d7219 */ /* 0x000fe20000001203 */
[----:B------:R-:W-:-:S04]  /*4bd0*/  FMUL R6, R5, UR4 ;  /* 0x0000000405067c20 */ /* 0x000fc80008400000 */
[----:B------:R-:W1:Y:S01]  /*4be0*/  LDC R21, c[0x0][0x148] ;  /* 0x00005200ff157b82 */ /* 0x000e620000000800 */
[-CC-:B--2---:R-:W-:Y:S02]  /*4bf0*/  SHF.R.U64 R10, R13, R11.reuse, R0.reuse ;  /* 0x0000000b0d0a7219 */ /* 0x184fe40000001200 */
[----:B------:R-:W-:Y:S02]  /*4c00*/  SHF.R.U32.HI R3, RZ, R11, R0 ;  /* 0x0000000bff037219 */ /* 0x000fe40000011600 */
[----:B------:R2:W3:Y:S03]  /*4c10*/  F2I.U32.TRUNC.NTZ R0, R6 ;  /* 0x0000000600007305 */ /* 0x0004e6000020f000 */
[----:B------:R-:W1:Y:S01]  /*4c20*/  LDC R14, c[0x0][0x648] ;  /* 0x00019200ff0e7b82 */ /* 0x000e620000000800 */
[-CC-:B----4-:R-:W-:Y:S02]  /*4c30*/  SHF.R.U64 R15, R10, R8.reuse, R3.reuse ;  /* 0x000000080a0f7219 */ /* 0x190fe40000001203 */
[----:B------:R-:W-:-:S03]  /*4c40*/  SHF.R.U32.HI R5, RZ, R8, R3 ;  /* 0x00000008ff057219 */ /* 0x000fc60000011603 */
[----:B------:R-:W-:Y:S02]  /*4c50*/  IMAD.MOV.U32 R4, RZ, RZ, R15 ;  /* 0x000000ffff047224 */ /* 0x000fe400078e000f */
[----:B-----5:R-:W4:Y:S01]  /*4c60*/  LDC R20, c[0x0][0x638] ;  /* 0x00018e00ff147b82 */ /* 0x020f220000000800 */
[----:B0-----:R-:W-:-:S07]  /*4c70*/  IMAD R25, R9, R7, R12 ;  /* 0x0000000709197224 */ /* 0x001fce00078e020c */
[----:B------:R-:W0:Y:S08]  /*4c80*/  LDC R24, c[0x0][0x610] ;  /* 0x00018400ff187b82 */ /* 0x000e300000000800 */
[----:B------:R-:W0:Y:S01]  /*4c90*/  LDC R28, c[0x0][0x600] ;  /* 0x00018000ff1c7b82 */ /* 0x000e220000000800 */
[----:B--23--:R-:W-:Y:S05]  /*4ca0*/  @!P0 BRA `(.L_x_101) ;  /* 0x0000000000288947 */ /* 0x00cfea0003800000 */
        /* <DEDUP_REMOVED lines=10> */
.L_x_101:
[----:B------:R-:W-:Y:S02]  /*4d50*/  ISETP.NE.AND P0, PT, R2, 0x1, PT ;  /* 0x000000010200780c */ /* 0x000fe40003f05270 */
[----:B-1----:R-:W-:Y:S01]  /*4d60*/  SHF.R.U64 R3, R4, R14, R5 ;  /* 0x0000000e04037219 */ /* 0x002fe20000001205 */
[----:B------:R-:W-:Y:S01]  /*4d70*/  IMAD.MOV R5, RZ, RZ, -R0 ;  /* 0x000000ffff057224 */ /* 0x000fe200078e0a00 */
[----:B------:R-:W-:-:S03]  /*4d80*/  LOP3.LUT R0, R10, R69, RZ, 0xc0, !PT ;  /* 0x000000450a007212 */ /* 0x000fc600078ec0ff */
[----:B------:R-:W-:Y:S02]  /*4d90*/  IMAD.MOV R4, RZ, RZ, -R3 ;  /* 0x000000ffff047224 */ /* 0x000fe400078e0a03 */
[----:B------:R-:W-:Y:S01]  /*4da0*/  IMAD R22, R65, R3, R0 ;  /* 0x0000000341167224 */ /* 0x000fe200078e0200 */
[----:B------:R-:W-:Y:S01]  /*4db0*/  LOP3.LUT R3, R13, R68, RZ, 0xc0, !PT ;  /* 0x000000440d037212 */ /* 0x000fe200078ec0ff */
[----:B----4-:R-:W-:Y:S02]  /*4dc0*/  IMAD R0, R4, R20, R15 ;  /* 0x0000001404007224 */ /* 0x010fe400078e020f */
[----:B------:R-:W-:Y:S02]  /*4dd0*/  @P0 IMAD R25, R21, R5, R18 ;  /* 0x0000000515190224 */ /* 0x000fe400078e0212 */
[----:B0-----:R-:W-:Y:S02]  /*4de0*/  IMAD R3, R0, R28, R3 ;  /* 0x0000001c00037224 */ /* 0x001fe400078e0203 */
[----:B------:R-:W-:-:S02]  /*4df0*/  IMAD R22, R22, R24, R25 ;  /* 0x0000001816167224 */ /* 0x000fc400078e0219 */
[----:B------:R-:W-:-:S03]  /*4e00*/  IMAD.MOV.U32 R4, RZ, RZ, 0x1 ;  /* 0x00000001ff047424 */ /* 0x000fc600078e00ff */
[----:B------:R-:W-:Y:S02]  /*4e10*/  SEL R18, R3, R22, !P0 ;  /* 0x0000001603127207 */ /* 0x000fe40004000000 */
[----:B------:R-:W-:Y:S02]  /*4e20*/  PRMT R0, R4, 0x7610, R0 ;  /* 0x0000761004007816 */ /* 0x000fe40000000000 */
[----:B------:R-:W-:-:S07]  /*4e30*/  SEL R22, R22, R3, !P0 ;  /* 0x0000000316167207 */ /* 0x000fce0004000000 */
.L_x_99:
[----:B------:R-:W-:Y:S01]  /*4e40*/  LOP3.LUT P0, RZ, R0, 0xff, RZ, 0xc0, !PT ;  /* 0x000000ff00ff7812 */ /* 0x000fe2000780c0ff */
[----:B------:R-:W-:Y:S01]  /*4e50*/  UIMAD.WIDE.U32 UR4, UR38, -0x55555555, URZ ;  /* 0xaaaaaaab260478a5 */ /* 0x000fe2000f8e003f */
[----:B------:R-:W-:-:S03]  /*4e60*/  LOP3.LUT R75, R75, 0x1, RZ, 0x3c, !PT ;  /* 0x000000014b4b7812 */ /* 0x000fc600078e3cff */
[----:B------:R-:W-:-:S04]  /*4e70*/  USHF.R.U32.HI UR4, URZ, 0x1, UR5 ;  /* 0x000000013f047899 */ /* 0x000fc80008011605 */
[----:B------:R-:W-:-:S04]  /*4e80*/  UIMAD UR38, UR4, -0x3, UR38 ;  /* 0xfffffffd042678a4 */ /* 0x000fc8000f8e0226 */
[----:B------:R-:W-:Y:S08]  /*4e90*/  @P0 BRA `(.L_x_102) ;  /* 0xffffffc800340947 */ /* 0x000ff0000383ffff */
[----:B------:R-:W-:Y:S05]  /*4ea0*/  EXIT ;  /* 0x000000000000794d */ /* 0x000fea0003800000 */
.L_x_17:
[----:B------:R-:W-:-:S08]  /*4eb0*/  ISETP.NE.AND P0, PT, R14, RZ, PT ;  /* 0x000000ff0e00720c */ /* 0x000fd00003f05270 */
[----:B0-----:R-:W0:-:S00]  /*4ec0*/  USETMAXREG.DEALLOC.CTAPOOL 0x28 ;  /* 0x00000028000079c8 */ /* 0x001e0000080e0500 */
[----:B------:R-:W-:Y:S05]  /*4ed0*/  @P0 EXIT ;  /* 0x000000000000094d */ /* 0x000fea0003800000 */
[----:B0-----:R-:W-:Y:S01]  /*4ee0*/  LOP3.LUT P0, RZ, R3, 0xff, RZ, 0xc0, !PT ;  /* 0x000000ff03ff7812 */ /* 0x001fe2000780c0ff */
[----:B------:R-:W-:Y:S02]  /*4ef0*/  IMAD.MOV.U32 R3, RZ, RZ, 0x1 ;  /* 0x00000001ff037424 */ /* 0x000fe400078e00ff */
[----:B------:R-:W-:-:S10]  /*4f00*/  IMAD.MOV.U32 R8, RZ, RZ, RZ ;  /* 0x000000ffff087224 */ /* 0x000fd400078e00ff */
[----:B------:R-:W-:Y:S05]  /*4f10*/  @!P0 BRA `(.L_x_103) ;  /* 0x0000000c00588947 */ /* 0x000fea0003800000 */
[----:B------:R-:W0:Y:S01]  /*4f20*/  S2UR UR8, SR_CgaCtaId ;  /* 0x00000000000879c3 */ /* 0x000e220000008800 */
[----:B------:R-:W-:Y:S01]  /*4f30*/  LOP3.LUT P0, RZ, R4, 0x1f, RZ, 0xc0, !PT ;  /* 0x0000001f04ff7812 */ /* 0x000fe2000780c0ff */
[----:B------:R-:W-:Y:S01]  /*4f40*/  ULDC UR5, c[0x0][0x658] ;  /* 0x0001960000057ab9 */ /* 0x000fe20000000800 */
[----:B------:R-:W-:Y:S01]  /*4f50*/  UMOV UR6, 0xffffffff ;  /* 0xffffffff00067882 */ /* 0x000fe20000000000 */
[----:B------:R-:W-:Y:S01]  /*4f60*/  BSSY B0, `(.L_x_103) ;  /* 0x00000d1000007945 */ /* 0x000fe20003800000 */
[----:B------:R-:W-:Y:S01]  /*4f70*/  USHF.L.U32 UR6, UR6, UR5, URZ ;  /* 0x0000000506067299 */ /* 0x000fe2000800063f */
[C---:B------:R-:W-:Y:S01]  /*4f80*/  ISETP.NE.AND P2, PT, R5.reuse, RZ, PT ;  /* 0x000000ff0500720c */ /* 0x040fe20003f45270 */
[----:B------:R-:W-:Y:S01]  /*4f90*/  IMAD.MOV.U32 R10, RZ, RZ, 0x1 ;  /* 0x00000001ff0a7424 */ /* 0x000fe200078e00ff */
[----:B------:R-:W-:Y:S01]  /*4fa0*/  ISETP.NE.OR P0, PT, R5, RZ, !P0 ;  /* 0x000000ff0500720c */ /* 0x000fe20004705670 */
[----:B------:R-:W-:Y:S01]  /*4fb0*/  IMAD.MOV.U32 R3, RZ, RZ, 0x1 ;  /* 0x00000001ff037424 */ /* 0x000fe200078e00ff */
[----:B------:R-:W-:Y:S01]  /*4fc0*/  LOP3.LUT R9, R23, 0x2, RZ, 0xfc, !PT ;  /* 0x0000000217097812 */ /* 0x000fe200078efcff */
[----:B------:R-:W-:Y:S01]  /*4fd0*/  IMAD.MOV.U32 R8, RZ, RZ, RZ ;  /* 0x000000ffff087224 */ /* 0x000fe200078e00ff */
[----:B------:R-:W-:Y:S01]  /*4fe0*/  ULDC UR4, c[0x0][0x600] ;  /* 0x0001800000047ab9 */ /* 0x000fe20000000800 */
[----:B------:R-:W-:Y:S01]  /*4ff0*/  UMOV UR7, 0x1 ;  /* 0x0000000100077882 */ /* 0x000fe20000000000 */
[----:B------:R-:W-:-:S02]  /*5000*/  UIADD3 UR13, UR40, 0x1, URZ ;  /* 0x00000001280d7890 */ /* 0x000fc4000fffe03f */
[----:B------:R-:W-:Y:S02]  /*5010*/  UIADD3 UR4, UR4, -0x1, URZ ;  /* 0xffffffff04047890 */ /* 0x000fe4000fffe03f */
[----:B------:R-:W-:Y:S02]  /*5020*/  USHF.L.U32 UR5, UR7, UR5, URZ ;  /* 0x0000000507057299 */ /* 0x000fe4000800063f */
[----:B------:R-:W-:Y:S01]  /*5030*/  ULOP3.LUT UR6, URZ, UR6, URZ, 0x33, !UPT ;  /* 0x000000063f067292 */ /* 0x000fe2000f8e333f */
[----:B------:R-:W-:Y:S01]  /*5040*/  ULDC.64 UR30, c[0x0][0x198] ;  /* 0x00006600001e7ab9 */ /* 0x000fe20000000a00 */
[----:B0-----:R-:W-:-:S10]  /*5050*/  IMAD.U32 R11, RZ, RZ, UR8 ;  /* 0x00000008ff0b7e24 */ /* 0x001fd4000f8e00ff */
.L_x_115:
[----:B------:R-:W-:-:S03]  /*5060*/  UMOV UR7, 0xffffffff ;  /* 0xffffffff00077882 */ /* 0x000fc60000000000 */
[----:B------:R-:W-:Y:S05]  /*5070*/  BRA.DIV UR7, `(.L_x_104) ;  /* 0x0000000e07f87947 */ /* 0x000fea000b800000 */
[----:B------:R-:W-:-:S13]  /*5080*/  ELECT P6, URZ, PT ;  /* 0x00000000003f782f */ /* 0x000fda00038c0000 */
.L_x_127:
[----:B------:R-:W0:Y:S01]  /*5090*/  LDC R4, c[0x0][0x28c] ;  /* 0x0000a300ff047b82 */ /* 0x000e220000000800 */
[----:B------:R-:W-:Y:S01]  /*50a0*/  BSSY B1, `(.L_x_105) ;  /* 0x0000048000017945 */ /* 0x000fe20003800000 */
[----:B0-----:R-:W-:-:S13]  /*50b0*/  ISETP.LT.OR P6, PT, R4, 0x1, !P6 ;  /* 0x000000010400780c */ /* 0x001fda00077c1670 */
[----:B------:R-:W-:Y:S05]  /*50c0*/  @P6 BRA `(.L_x_106) ;  /* 0x0000000400146947 */ /* 0x000fea0003800000 */
[----:B------:R-:W-:Y:S02]  /*50d0*/  IMAD R11, R22, 0x2, R11 ;  /* 0x00000002160b7824 */ /* 0x000fe400078e020b */
[----:B------:R-:W-:Y:S02]  /*50e0*/  IMAD.SHL.U32 R18, R18, 0x40, RZ ;  /* 0x0000004012127824 */ /* 0x000fe400078e00ff */
[----:B------:R-:W-:Y:S02]  /*50f0*/  IMAD.MOV.U32 R15, RZ, RZ, RZ ;  /* 0x000000ffff0f7224 */ /* 0x000fe400078e00ff */
[----:B------:R-:W-:Y:S02]  /*5100*/  IMAD.U32 R20, RZ, RZ, UR13 ;  /* 0x0000000dff147e24 */ /* 0x000fe4000f8e00ff */
[----:B------:R-:W-:Y:S02]  /*5110*/  IMAD.MOV.U32 R4, RZ, RZ, R3 ;  /* 0x000000ffff047224 */ /* 0x000fe400078e0003 */
[----:B------:R-:W-:-:S02]  /*5120*/  IMAD.MOV.U32 R6, RZ, RZ, R8 ;  /* 0x000000ffff067224 */ /* 0x000fc400078e0008 */
[----:B------:R-:W-:-:S07]  /*5130*/  IMAD.SHL.U32 R12, R11, 0x20, RZ ;  /* 0x000000200b0c7824 */ /* 0x000fce00078e00ff */
.L_x_110:
[----:B------:R-:W0:Y:S01]  /*5140*/  S2UR UR7, SR_CgaCtaId ;  /* 0x00000000000779c3 */ /* 0x000e220000008800 */
[----:B------:R-:W-:Y:S02]  /*5150*/  MOV R14, 0x400 ;  /* 0x00000400000e7802 */ /* 0x000fe40000000f00 */
[----:B------:R-:W-:-:S05]  /*5160*/  SHF.L.U32 R5, R4, 0x1f, RZ ;  /* 0x0000001f04057819 */ /* 0x000fca00000006ff */
[----:B------:R-:W1:Y:S01]  /*5170*/  @!P2 LDC R7, c[0x0][0x500] ;  /* 0x00014000ff07ab82 */ /* 0x000e620000000800 */
[----:B0-----:R-:W-:-:S05]  /*5180*/  IMAD.U32 R11, RZ, RZ, UR7 ;  /* 0x00000007ff0b7e24 */ /* 0x001fca000f8e00ff */
[----:B------:R-:W-:-:S05]  /*5190*/  LEA R13, R11, R14, 0x18 ;  /* 0x0000000e0b0d7211 */ /* 0x000fca00078ec0ff */
[----:B------:R-:W-:-:S04]  /*51a0*/  IMAD R14, R6, 0x8, R13 ;  /* 0x00000008060e7824 */ /* 0x000fc800078e020d */
[----:B------:R-:W0:Y:S02]  /*51b0*/  SYNCS.PHASECHK.TRANS64.TRYWAIT P1, [R14+URZ+0x18], R5 ;  /* 0x000018050e0075a7 */ /* 0x000e24000802017f */
[----:B01----:R-:W-:Y:S05]  /*51c0*/  @!P1 BRA `(.L_x_107) ;  /* 0x0000000c00c49947 */ /* 0x003fea0003800000 */
.L_x_128:
[----:B0-----:R-:W-:Y:S01]  /*51d0*/  PRMT R5, R9, 0x9910, RZ ;  /* 0x0000991009057816 */ /* 0x001fe200000000ff */
[----:B------:R0:W-:Y:S03]  /*51e0*/  @!P2 SYNCS.ARRIVE.TRANS64 RZ, [R14+URZ], R7 ;  /* 0x000000070effa9a7 */ /* 0x0001e6000800003f */
[----:B------:R-:W-:-:S13]  /*51f0*/  ISETP.NE.AND P1, PT, R5, 0x2, PT ;  /* 0x000000020500780c */ /* 0x000fda0003f25270 */
[----:B0-----:R-:W-:Y:S05]  /*5200*/  @P1 BRA `(.L_x_108) ;  /* 0x0000000000041947 */ /* 0x001fea0003800000 */
[----:B------:R-:W-:Y:S01]  /*5210*/  BPT.TRAP 0x1 ;  /* 0x000000040000795c */ /* 0x000fe20000300000 */
.L_x_108:
[----:B------:R-:W-:Y:S05]  /*5220*/  @P0 BRA `(.L_x_109) ;  /* 0x0000000000040947 */ /* 0x000fea0003800000 */
[----:B------:R-:W-:Y:S01]  /*5230*/  BPT.TRAP 0x1 ;  /* 0x000000040000795c */ /* 0x000fe20000300000 */
.L_x_109:
[----:B------:R-:W-:Y:S01]  /*5240*/  IMAD R5, R6, 0x4, R11 ;  /* 0x0000000406057824 */ /* 0x000fe200078e020b */
[----:B------:R-:W-:Y:S01]  /*5250*/  R2UR UR34, R15 ;  /* 0x000000000f2272ca */ /* 0x000fe200000e0000 */
[----:B------:R-:W-:Y:S01]  /*5260*/  VIADD R20, R20, 0xffffffff ;  /* 0xffffffff14147836 */ /* 0x000fe20000000000 */
[----:B------:R-:W-:Y:S01]  /*5270*/  R2UR UR33, R14 ;  /* 0x000000000e2172ca */ /* 0x000fe200000e0000 */
[----:B------:R-:W-:Y:S01]  /*5280*/  IMAD.SHL.U32 R5, R5, 0x800, RZ ;  /* 0x0000080005057824 */ /* 0x000fe200078e00ff */
[----:B------:R-:W-:Y:S01]  /*5290*/  R2UR UR36, R19 ;  /* 0x00000000132472ca */ /* 0x000fe200000e0000 */
[----:B------:R-:W-:Y:S01]  /*52a0*/  UIADD3 UR14, UP0, UR30, 0xf0, URZ ;  /* 0x000000f01e0e7890 */ /* 0x000fe2000ff1e03f */
[----:B------:R-:W-:Y:S01]  /*52b0*/  R2UR UR35, R12 ;  /* 0x000000000c2372ca */ /* 0x000fe200000e0000 */
[--C-:B------:R-:W-:Y:S01]  /*52c0*/  IMAD R5, R5, 0x2, R13.reuse ;  /* 0x0000000205057824 */ /* 0x100fe200078e020d */
[----:B------:R-:W-:Y:S01]  /*52d0*/  R2UR UR19, R18 ;  /* 0x00000000121372ca */ /* 0x000fe200000e0000 */
[----:B------:R-:W-:Y:S01]  /*52e0*/  IMAD R13, R6, 0x4000, R13 ;  /* 0x00004000060d7824 */ /* 0x000fe200078e020d */
[----:B------:R-:W-:Y:S01]  /*52f0*/  UIADD3 UR38, UP1, UR30, 0x1f0, URZ ;  /* 0x000001f01e267890 */ /* 0x000fe2000ff3e03f */
[----:B------:R-:W-:Y:S01]  /*5300*/  ISETP.GT.AND P3, PT, R20, 0x1, PT ;  /* 0x000000011400780c */ /* 0x000fe20003f64270 */
[----:B------:R-:W-:Y:S01]  /*5310*/  UIADD3.X UR15, URZ, UR31, URZ, UP0, !UPT ;  /* 0x0000001f3f0f7290 */ /* 0x000fe200087fe43f */
[----:B------:R-:W-:Y:S01]  /*5320*/  R2UR UR24, R5 ;  /* 0x00000000051872ca */ /* 0x000fe200000e0000 */
[----:B------:R-:W-:Y:S01]  /*5330*/  UIADD3 UR26, UR34, 0x40, URZ ;  /* 0x00000040221a7890 */ /* 0x000fe2000fffe03f */
[----:B------:R-:W-:Y:S01]  /*5340*/  R2UR UR8, R13 ;  /* 0x000000000d0872ca */ /* 0x000fe200000e0000 */
[----:B------:R-:W-:Y:S01]  /*5350*/  UIADD3.X UR39, URZ, UR31, URZ, UP1, !UPT ;  /* 0x0000001f3f277290 */ /* 0x000fe20008ffe43f */
[----:B------:R-:W-:Y:S01]  /*5360*/  VIADD R6, R6, 0x1 ;  /* 0x0000000106067836 */ /* 0x000fe20000000000 */
[----:B------:R-:W-:Y:S01]  /*5370*/  UMOV UR7, 0x30000 ;  /* 0x0003000000077882 */ /* 0x000fe20000000000 */
[----:B------:R-:W-:Y:S01]  /*5380*/  UMOV UR22, 0x0 ;  /* 0x0000000000167882 */ /* 0x000fe20000000000 */
[----:B------:R-:W-:Y:S01]  /*5390*/  UMOV UR23, 0x10000000 ;  /* 0x1000000000177882 */ /* 0x000fe20000000000 */
[----:B------:R-:W-:Y:S01]  /*53a0*/  UMOV UR25, UR33 ;  /* 0x0000002100197c82 */ /* 0x000fe20008000000 */
[----:B------:R-:W-:Y:S01]  /*53b0*/  ISETP.NE.AND P1, PT, R6, 0x3, PT ;  /* 0x000000030600780c */ /* 0x000fe20003f25270 */
[----:B------:R-:W-:Y:S01]  /*53c0*/  UMOV UR28, UR36 ;  /* 0x00000024001c7c82 */ /* 0x000fe20008000000 */
[----:B------:R-:W-:Y:S01]  /*53d0*/  UMOV UR27, UR35 ;  /* 0x00000023001b7c82 */ /* 0x000fe20008000000 */
[----:B------:R-:W-:Y:S01]  /*53e0*/  UMOV UR17, UR33 ;  /* 0x0000002100117c82 */ /* 0x000fe20008000000 */
[----:B------:R-:W-:Y:S01]  /*53f0*/  UIADD3 UR32, UR24, 0x100, URZ ;  /* 0x0000010018207890 */ /* 0x000fe2000fffe03f */
[----:B------:R-:W-:Y:S01]  /*5400*/  SEL R5, RZ, 0x1, P1 ;  /* 0x00000001ff057807 */ /* 0x000fe20000800000 */
[----:B------:R-:W-:Y:S01]  /*5410*/  UIADD3 UR24, UR24, 0x2100, URZ ;  /* 0x0000210018187890 */ /* 0x000fe2000fffe03f */
[----:B------:R-:W-:Y:S01]  /*5420*/  VIADD R15, R15, 0x80 ;  /* 0x000000800f0f7836 */ /* 0x000fe20000000000 */
[----:B------:R-:W-:Y:S01]  /*5430*/  UIADD3 UR16, UR8, 0xc100, URZ ;  /* 0x0000c10008107890 */ /* 0x000fe2000fffe03f */
[----:B------:R-:W-:Y:S01]  /*5440*/  LOP3.LUT R4, R4, R5, RZ, 0x3c, !PT ;  /* 0x0000000504047212 */ /* 0x000fe200078e3cff */
[----:B------:R-:W-:Y:S01]  /*5450*/  UIADD3 UR8, UR8, 0xe100, URZ ;  /* 0x0000e10008087890 */ /* 0x000fe2000fffe03f */
[----:B------:R-:W-:Y:S01]  /*5460*/  SEL R6, R6, RZ, P1 ;  /* 0x000000ff06067207 */ /* 0x000fe20000800000 */
[----:B------:R-:W-:Y:S01]  /*5470*/  UMOV UR18, UR34 ;  /* 0x0000002200127c82 */ /* 0x000fe20008000000 */
[----:B------:R-:W-:Y:S01]  /*5480*/  UMOV UR20, UR36 ;  /* 0x0000002400147c82 */ /* 0x000fe20008000000 */
[----:B------:R0:W-:Y:S01]  /*5490*/  UTMALDG.3D.MULTICAST [UR32], [UR14], UR7, desc[UR22] ;  /* 0x000016200e0073b4 */ /* 0x0001e20008011807 */
[----:B------:R-:W-:Y:S01]  /*54a0*/  UMOV UR9, UR33 ;  /* 0x0000002100097c82 */ /* 0x000fe20008000000 */
[----:B------:R-:W-:Y:S01]  /*54b0*/  UMOV UR11, UR19 ;  /* 0x00000013000b7c82 */ /* 0x000fe20008000000 */
[----:B------:R-:W-:Y:S01]  /*54c0*/  UMOV UR12, UR36 ;  /* 0x00000024000c7c82 */ /* 0x000fe20008000000 */
[----:B------:R-:W-:Y:S01]  /*54d0*/  UMOV UR10, UR26 ;  /* 0x0000001a000a7c82 */ /* 0x000fe20008000000 */
[----:B------:R0:W-:Y:S01]  /*54e0*/  UTMALDG.3D.MULTICAST [UR24], [UR14], UR7, desc[UR22] ;  /* 0x000016180e0073b4 */ /* 0x0001e20008011807 */
[----:B------:R0:W-:Y:S01]  /*54f0*/  UTMALDG.3D [UR16], [UR38], desc[UR22] ;  /* 0x00001610260075b4 */ /* 0x0001e20008011000 */
[----:B------:R0:W-:Y:S02]  /*5500*/  UTMALDG.3D [UR8], [UR38], desc[UR22] ;  /* 0x00001608260075b4 */ /* 0x0001e40008011000 */
[----:B0-----:R-:W-:Y:S05]  /*5510*/  @P3 BRA `(.L_x_110) ;  /* 0xfffffffc00083947 */ /* 0x001fea000383ffff */
.L_x_106:
[----:B------:R-:W-:Y:S05]  /*5520*/  BSYNC B1 ;  /* 0x0000000000017941 */ /* 0x000fea0003800000 */
.L_x_105:
[----:B------:R-:W3:Y:S01]  /*5530*/  LDL.64 R24, [R1] ;  /* 0x0000000001187983 */ /* 0x000ee20000100a00 */
[----:B------:R-:W-:Y:S01]  /*5540*/  LOP3.LUT P4, RZ, R10, 0xff, RZ, 0xc0, !PT ;  /* 0x000000ff0aff7812 */ /* 0x000fe2000788c0ff */
[----:B------:R-:W-:Y:S01]  /*5550*/  VIADD R7, R8, UR40 ;  /* 0x0000002808077c36 */ /* 0x000fe20008000000 */
[----:B------:R-:W-:Y:S01]  /*5560*/  ULDC.64 UR8, c[0x0][0x650] ;  /* 0x0001940000087ab9 */ /* 0x000fe20000000a00 */
[----:B------:R-:W-:Y:S01]  /*5570*/  IMAD.U32 R8, RZ, RZ, UR40 ;  /* 0x00000028ff087e24 */ /* 0x000fe2000f8e00ff */
[----:B------:R-:W-:Y:S01]  /*5580*/  UISETP.GE.U32.AND UP0, UPT, UR40, 0x3, UPT ;  /* 0x000000032800788c */ /* 0x000fe2000bf06070 */
[----:B------:R-:W-:Y:S01]  /*5590*/  BSSY B1, `(.L_x_111) ;  /* 0x000006b000017945 */ /* 0x000fe20003800000 */
[----:B------:R-:W-:Y:S01]  /*55a0*/  ISETP.GT.U32.AND P1, PT, R7, 0x2, PT ;  /* 0x000000020700780c */ /* 0x000fe20003f24070 */
[----:B------:R-:W-:Y:S01]  /*55b0*/  IMAD.MOV.U32 R22, RZ, RZ, -0x1 ;  /* 0xffffffffff167424 */ /* 0x000fe200078e00ff */
[----:B------:R-:W-:Y:S01]  /*55c0*/  PRMT R10, RZ, 0x7610, R10 ;  /* 0x00007610ff0a7816 */ /* 0x000fe2000000000a */
[----:B------:R-:W-:Y:S01]  /*55d0*/  IMAD.MOV.U32 R18, RZ, RZ, -0x1 ;  /* 0xffffffffff127424 */ /* 0x000fe200078e00ff */
[----:B------:R-:W-:Y:S01]  /*55e0*/  ISETP.LT.U32.AND P1, PT, R8, 0x3, P1 ;  /* 0x000000030800780c */ /* 0x000fe20000f21070 */
[----:B------:R-:W-:Y:S01]  /*55f0*/  IMAD.MOV.U32 R19, RZ, RZ, -0x1 ;  /* 0xffffffffff137424 */ /* 0x000fe200078e00ff */
[----:B------:R-:W-:Y:S01]  /*5600*/  PLOP3.LUT P3, PT, PT, PT, UP0, 0x80, 0x0 ;  /* 0x000000000000781c */ /* 0x000fe20003f6f008 */
[----:B------:R-:W0:Y:S01]  /*5610*/  @P4 S2R R11, SR_CgaCtaId ;  /* 0x00000000000b4919 */ /* 0x000e220000008800 */
[----:B------:R-:W-:-:S04]  /*5620*/  @P4 MOV R4, 0x400 ;  /* 0x0000040000044802 */ /* 0x000fc80000000f00 */
[----:B0-----:R-:W-:Y:S01]  /*5630*/  @P4 LEA R6, R11, R4, 0x18 ;  /* 0x000000040b064211 */ /* 0x001fe200078ec0ff */
[----:B------:R-:W-:Y:S01]  /*5640*/  IMAD.WIDE.U32 R4, R7, -0x55555555, RZ ;  /* 0xaaaaaaab07047825 */ /* 0x000fe200078e00ff */
[----:B------:R-:W-:Y:S02]  /*5650*/  SEL R4, RZ, 0x1, !P1 ;  /* 0x00000001ff047807 */ /* 0x000fe40004800000 */
[----:B------:R0:W-:Y:S02]  /*5660*/  @P4 SYNCS.ARRIVE.TRANS64.A1T0 RZ, [R6+URZ+0x68], RZ ;  /* 0x000068ff06ff49a7 */ /* 0x0001e4000810003f */
[----:B------:R-:W-:Y:S02]  /*5670*/  LOP3.LUT R3, R3, R4, RZ, 0x3c, !PT ;  /* 0x0000000403037212 */ /* 0x000fe400078e3cff */
[----:B------:R-:W-:Y:S02]  /*5680*/  PRMT R4, RZ, 0x7610, R4 ;  /* 0x00007610ff047816 */ /* 0x000fe40000000004 */
[----:B0-----:R-:W-:-:S04]  /*5690*/  SHF.R.U32.HI R6, RZ, 0x1, R5 ;  /* 0x00000001ff067819 */ /* 0x001fc80000011605 */
[----:B------:R-:W-:Y:S01]  /*56a0*/  @P3 LOP3.LUT R3, R3, 0x1, R6, 0x78, !PT ;  /* 0x0000000103033812 */ /* 0x000fe200078e7806 */
[----:B------:R-:W-:Y:S01]  /*56b0*/  IMAD R8, R6, -0x3, R7 ;  /* 0xfffffffd06087824 */ /* 0x000fe200078e0207 */
[----:B---3--:R-:W-:-:S04]  /*56c0*/  IADD3 R16, P4, R16, R24, RZ ;  /* 0x0000001810107210 */ /* 0x008fc80007f9e0ff */
[----:B------:R-:W-:Y:S01]  /*56d0*/  ISETP.GE.U32.AND P1, PT, R16, UR8, PT ;  /* 0x0000000810007c0c */ /* 0x000fe2000bf26070 */
[----:B------:R-:W-:-:S05]  /*56e0*/  IMAD.X R17, R17, 0x1, R0, P4 ;  /* 0x0000000111117824 */ /* 0x000fca00020e0600 */
[----:B------:R-:W-:-:S13]  /*56f0*/  ISETP.GE.U32.AND.EX P1, PT, R17, UR9, PT, P1 ;  /* 0x0000000911007c0c */ /* 0x000fda000bf26110 */
[----:B------:R-:W-:Y:S05]  /*5700*/  @P1 BRA `(.L_x_112) ;  /* 0x00000004004c1947 */ /* 0x000fea0003800000 */
[----:B------:R-:W0:Y:S01]  /*5710*/  S2R R13, SR_CTAID.X ;  /* 0x00000000000d7919 */ /* 0x000e220000002500 */
[----:B------:R-:W-:Y:S01]  /*5720*/  ULDC.64 UR8, c[0x0][0x628] ;  /* 0x00018a0000087ab9 */ /* 0x000fe20000000a00 */
[----:B------:R-:W1:Y:S01]  /*5730*/  LDC R14, c[0x0][0x144] ;  /* 0x00005100ff0e7b82 */ /* 0x000e620000000800 */
[----:B------:R-:W-:Y:S01]  /*5740*/  ISETP.NE.U32.AND P1, PT, RZ, UR8, PT ;  /* 0x00000008ff007c0c */ /* 0x000fe2000bf25070 */
[----:B------:R-:W3:Y:S01]  /*5750*/  S2R R12, SR_CTAID.Y ;  /* 0x00000000000c7919 */ /* 0x000ee20000002600 */
[----:B------:R-:W-:Y:S01]  /*5760*/  ULDC UR10, c[0x0][0x630] ;  /* 0x00018c00000a7ab9 */ /* 0x000fe20000000800 */
[----:B------:R-:W-:Y:S01]  /*5770*/  ULDC UR11, c[0x0][0x150] ;  /* 0x00005400000b7ab9 */ /* 0x000fe20000000800 */
[----:B------:R-:W-:Y:S01]  /*5780*/  ISETP.NE.AND.EX P1, PT, RZ, UR9, PT, P1 ;  /* 0x00000009ff007c0c */ /* 0x000fe2000bf25310 */
[----:B------:R-:W-:Y:S02]  /*5790*/  IMAD.MOV.U32 R4, RZ, RZ, R16 ;  /* 0x000000ffff047224 */ /* 0x000fe400078e0010 */
[----:B------:R-:W-:Y:S01]  /*57a0*/  IMAD.MOV.U32 R5, RZ, RZ, R17 ;  /* 0x000000ffff057224 */ /* 0x000fe200078e0011 */
[----:B0-----:R-:W-:-:S09]  /*57b0*/  I2FP.F32.U32 R18, R13 ;  /* 0x0000000d00127245 */ /* 0x001fd20000201000 */
[----:B------:R-:W-:Y:S05]  /*57c0*/  @!P1 BRA `(.L_x_113) ;  /* 0x0000000000289947 */ /* 0x000fea0003800000 */
[----:B------:R-:W-:Y:S02]  /*57d0*/  ULDC UR7, c[0x0][0x634] ;  /* 0x00018d0000077ab9 */ /* 0x000fe40000000800 */
[----:B------:R-:W-:-:S05]  /*57e0*/  IADD3 R5, P1, R16, UR7, RZ ;  /* 0x0000000710057c10 */ /* 0x000fca000ff3e0ff */
[----:B------:R-:W-:-:S04]  /*57f0*/  IMAD.X R15, RZ, RZ, R17, P1 ;  /* 0x000000ffff0f7224 */ /* 0x000fc800008e0611 */
[----:B------:R-:W-:-:S04]  /*5800*/  IMAD.WIDE.U32 R6, R15, UR8, RZ ;  /* 0x000000080f067c25 */ /* 0x000fc8000f8e00ff */
[----:B------:R-:W-:-:S04]  /*5810*/  IMAD.WIDE.U32 R6, P1, R5, UR9, R6 ;  /* 0x0000000905067c25 */ /* 0x000fc8000f820006 */
[----:B------:R-:W-:-:S04]  /*5820*/  IMAD.WIDE.U32 R4, R5, UR8, RZ ;  /* 0x0000000805047c25 */ /* 0x000fc8000f8e00ff */
[----:B------:R-:W-:Y:S01]  /*5830*/  IMAD.MOV.U32 R4, RZ, RZ, R7 ;  /* 0x000000ffff047224 */ /* 0x000fe200078e0007 */
[----:B------:R-:W-:Y:S01]  /*5840*/  IADD3 RZ, P3, R5, R6, RZ ;  /* 0x0000000605ff7210 */ /* 0x000fe20007f7e0ff */
[----:B------:R-:W-:-:S04]  /*5850*/  IMAD.X R5, RZ, RZ, RZ, P1 ;  /* 0x000000ffff057224 */ /* 0x000fc800008e06ff */
[----:B------:R-:W-:-:S08]  /*5860*/  IMAD.WIDE.U32.X R4, R15, UR9, R4, P3 ;  /* 0x000000090f047c25 */ /* 0x000fd000098e0404 */
.L_x_113:
[----:B------:R-:W-:Y:S01]  /*5870*/  FMUL R18, R18, UR11 ;  /* 0x0000000b12127c20 */ /* 0x000fe20008400000 */
[--C-:B------:R-:W-:Y:S01]  /*5880*/  SHF.R.U64 R19, R4, UR10, R5.reuse ;  /* 0x0000000a04137c19 */ /* 0x100fe20008001205 */
[----:B------:R-:W-:Y:S01]  /*5890*/  ULDC.64 UR8, c[0x0][0x620] ;  /* 0x0001880000087ab9 */ /* 0x000fe20000000a00 */
[----:B------:R-:W-:Y:S01]  /*58a0*/  SHF.R.U32.HI R4, RZ, UR10, R5 ;  /* 0x0000000aff047c19 */ /* 0x000fe20008011605 */
[----:B------:R-:W-:Y:S01]  /*58b0*/  ULDC.64 UR10, c[0x0][0x640] ;  /* 0x00019000000a7ab9 */ /* 0x000fe20000000a00 */
[----:B------:R-:W-:Y:S01]  /*58c0*/  IADD3 R5, P1, RZ, -R19, RZ ;  /* 0x80000013ff057210 */ /* 0x000fe20007f3e0ff */
[----:B------:R-:W0:Y:S01]  /*58d0*/  F2I.U32.TRUNC.NTZ R18, R18 ;  /* 0x0000001200127305 */ /* 0x000e22000020f000 */
[----:B------:R-:W4:Y:S01]  /*58e0*/  LDC R15, c[0x0][0x148] ;  /* 0x00005200ff0f7b82 */ /* 0x000f220000000800 */
[----:B------:R-:W-:Y:S02]  /*58f0*/  ULDC UR7, c[0x0][0x618] ;  /* 0x0001860000077ab9 */ /* 0x000fe40000000800 */
[----:B------:R-:W-:Y:S01]  /*5900*/  IMAD.X R4, RZ, RZ, ~R4, P1 ;  /* 0x000000ffff047224 */ /* 0x000fe200008e0e04 */
[----:B------:R-:W-:-:S03]  /*5910*/  ISETP.NE.U32.AND P1, PT, RZ, UR10, PT ;  /* 0x0000000aff007c0c */ /* 0x000fc6000bf25070 */
[----:B------:R-:W-:Y:S01]  /*5920*/  IMAD R4, R4, UR8, RZ ;  /* 0x0000000804047c24 */ /* 0x000fe2000f8e02ff */
[----:B------:R-:W-:-:S03]  /*5930*/  ISETP.NE.AND.EX P1, PT, RZ, UR11, PT, P1 ;  /* 0x0000000bff007c0c */ /* 0x000fc6000bf25310 */
[C---:B------:R-:W-:Y:S02]  /*5940*/  IMAD R7, R5.reuse, UR9, R4 ;  /* 0x0000000905077c24 */ /* 0x040fe4000f8e0204 */
[----:B------:R-:W-:Y:S01]  /*5950*/  IMAD.WIDE.U32 R4, R5, UR8, R16 ;  /* 0x0000000805047c25 */ /* 0x000fe2000f8e0010 */
[----:B------:R-:W-:-:S03]  /*5960*/  ULDC UR8, c[0x0][0x154] ;  /* 0x0000550000087ab9 */ /* 0x000fc60000000800 */
[----:B0-----:R-:W-:Y:S02]  /*5970*/  IMAD.MOV R6, RZ, RZ, -R18 ;  /* 0x000000ffff067224 */ /* 0x001fe400078e0a12 */
[----:B------:R-:W-:Y:S02]  /*5980*/  IMAD.IADD R5, R5, 0x1, R7 ;  /* 0x0000000105057824 */ /* 0x000fe400078e0207 */
[----:B-1----:R-:W-:Y:S01]  /*5990*/  IMAD R13, R14, R6, R13 ;  /* 0x000000060e0d7224 */ /* 0x002fe200078e020d */
[----:B---3--:R-:W-:Y:S02]  /*59a0*/  I2FP.F32.U32 R6, R12 ;  /* 0x0000000c00067245 */ /* 0x008fe40000201000 */
[--C-:B------:R-:W-:Y:S02]  /*59b0*/  SHF.R.U64 R14, R4, UR7, R5.reuse ;  /* 0x00000007040e7c19 */ /* 0x100fe40008001205 */
[----:B------:R-:W-:Y:S01]  /*59c0*/  SHF.R.U32.HI R5, RZ, UR7, R5 ;  /* 0x00000007ff057c19 */ /* 0x000fe20008011605 */
[----:B------:R-:W-:Y:S01]  /*59d0*/  FMUL R6, R6, UR8 ;  /* 0x0000000806067c20 */ /* 0x000fe20008400000 */
[----:B------:R-:W-:-:S02]  /*59e0*/  ULDC UR7, c[0x0][0x608] ;  /* 0x0001820000077ab9 */ /* 0x000fc40000000800 */
[--C-:B------:R-:W-:Y:S01]  /*59f0*/  SHF.R.U64 R20, R14, UR7, R5.reuse ;  /* 0x000000070e147c19 */ /* 0x100fe20008001205 */
[----:B------:R0:W1:Y:S01]  /*5a00*/  F2I.U32.TRUNC.NTZ R21, R6 ;  /* 0x0000000600157305 */ /* 0x000062000020f000 */
[----:B------:R-:W-:Y:S01]  /*5a10*/  SHF.R.U32.HI R5, RZ, UR7, R5 ;  /* 0x00000007ff057c19 */ /* 0x000fe20008011605 */
[----:B------:R-:W-:-:S03]  /*5a20*/  ULDC UR7, c[0x0][0x658] ;  /* 0x0001960000077ab9 */ /* 0x000fc60000000800 */
[--C-:B------:R-:W-:Y:S02]  /*5a30*/  SHF.R.U64 R18, R20, UR7, R5.reuse ;  /* 0x0000000714127c19 */ /* 0x100fe40008001205 */
[----:B------:R-:W-:-:S03]  /*5a40*/  SHF.R.U32.HI R25, RZ, UR7, R5 ;  /* 0x00000007ff197c19 */ /* 0x000fc60008011605 */
[----:B------:R-:W-:Y:S02]  /*5a50*/  IMAD.MOV.U32 R4, RZ, RZ, R18 ;  /* 0x000000ffff047224 */ /* 0x000fe400078e0012 */
[----:B------:R-:W-:Y:S01]  /*5a60*/  IMAD.MOV.U32 R5, RZ, RZ, R25 ;  /* 0x000000ffff057224 */ /* 0x000fe200078e0019 */
[----:B0-----:R-:W-:Y:S06]  /*5a70*/  @!P1 BRA `(.L_x_114) ;  /* 0x0000000000289947 */ /* 0x001fec0003800000 */
        /* <DEDUP_REMOVED lines=10> */
.L_x_114:
[----:B------:R-:W-:Y:S01]  /*5b20*/  ISETP.NE.AND P1, PT, R2, 0x1, PT ;  /* 0x000000010200780c */ /* 0x000fe20003f25270 */
[----:B------:R-:W-:Y:S01]  /*5b30*/  ULDC UR7, c[0x0][0x648] ;  /* 0x0001920000077ab9 */ /* 0x000fe20000000800 */
[----:B------:R-:W-:Y:S01]  /*5b40*/  LOP3.LUT R20, R20, UR6, RZ, 0xc0, !PT ;  /* 0x0000000614147c12 */ /* 0x000fe2000f8ec0ff */
[----:B-1----:R-:W-:Y:S01]  /*5b50*/  IMAD.MOV R21, RZ, RZ, -R21 ;  /* 0x000000ffff157224 */ /* 0x002fe200078e0a15 */
[----:B------:R-:W-:Y:S01]  /*5b60*/  SHF.R.U64 R5, R4, UR7, R5 ;  /* 0x0000000704057c19 */ /* 0x000fe20008001205 */
[----:B------:R-:W-:Y:S01]  /*5b70*/  ULDC UR7, c[0x0][0x638] ;  /* 0x00018e0000077ab9 */ /* 0x000fe20000000800 */
[----:B------:R-:W-:Y:S01]  /*5b80*/  ULDC UR8, c[0x0][0x610] ;  /* 0x0001840000087ab9 */ /* 0x000fe20000000800 */
[----:B------:R-:W-:Y:S02]  /*5b90*/  IMAD.MOV.U32 R4, RZ, RZ, 0x1 ;  /* 0x00000001ff047424 */ /* 0x000fe400078e00ff */
[----:B------:R-:W-:Y:S02]  /*5ba0*/  IMAD.MOV R7, RZ, RZ, -R5 ;  /* 0x000000ffff077224 */ /* 0x000fe400078e0a05 */
[----:B------:R-:W-:Y:S01]  /*5bb0*/  IMAD R20, R5, UR5, R20 ;  /* 0x0000000505147c24 */ /* 0x000fe2000f8e0214 */
[----:B------:R-:W-:Y:S01]  /*5bc0*/  LOP3.LUT R5, R14, UR4, RZ, 0xc0, !PT ;  /* 0x000000040e057c12 */ /* 0x000fe2000f8ec0ff */
[----:B----4-:R-:W-:-:S02]  /*5bd0*/  @P1 IMAD R13, R15, R21, R12 ;  /* 0x000000150f0d1224 */ /* 0x010fc400078e020c */
[----:B------:R-:W-:Y:S01]  /*5be0*/  IMAD R18, R7, UR7, R18 ;  /* 0x0000000707127c24 */ /* 0x000fe2000f8e0212 */
[----:B------:R-:W-:Y:S01]  /*5bf0*/  ULDC UR7, c[0x0][0x600] ;  /* 0x0001800000077ab9 */ /* 0x000fe20000000800 */
[----:B------:R-:W-:Y:S02]  /*5c00*/  IMAD R13, R20, UR8, R13 ;  /* 0x00000008140d7c24 */ /* 0x000fe4000f8e020d */
[----:B------:R-:W-:-:S05]  /*5c10*/  IMAD R22, R18, UR7, R5 ;  /* 0x0000000712167c24 */ /* 0x000fca000f8e0205 */
[----:B------:R-:W-:Y:S02]  /*5c20*/  SEL R18, R22, R13, !P1 ;  /* 0x0000000d16127207 */ /* 0x000fe40004800000 */
[----:B------:R-:W-:-:S07]  /*5c30*/  SEL R22, R13, R22, !P1 ;  /* 0x000000160d167207 */ /* 0x000fce0004800000 */
.L_x_112:
[----:B------:R-:W-:Y:S05]  /*5c40*/  BSYNC B1 ;  /* 0x0000000000017941 */ /* 0x000fea0003800000 */
.L_x_111:
[----:B------:R-:W-:-:S13]  /*5c50*/  LOP3.LUT P1, RZ, R4, 0xff, RZ, 0xc0, !PT ;  /* 0x000000ff04ff7812 */ /* 0x000fda000782c0ff */
[----:B------:R-:W-:Y:S05]  /*5c60*/  @P1 BRA `(.L_x_115) ;  /* 0xfffffff000fc1947 */ /* 0x000fea000383ffff */
[----:B------:R-:W-:Y:S05]  /*5c70*/  BSYNC B0 ;  /* 0x0000000000007941 */ /* 0x000fea0003800000 */
.L_x_103:
[----:B------:R-:W-:-:S03]  /*5c80*/  UMOV UR7, 0xffffffff ;  /* 0xffffffff00077882 */ /* 0x000fc60000000000 */
[----:B------:R-:W-:Y:S05]  /*5c90*/  BRA.DIV UR7, `(.L_x_116) ;  /* 0x0000000607247947 */ /* 0x000fea000b800000 */
[----:B------:R-:W-:-:S13]  /*5ca0*/  ELECT P6, URZ, PT ;  /* 0x00000000003f782f */ /* 0x000fda00038c0000 */
.L_x_131:
[----:B------:R-:W-:Y:S04]  /*5cb0*/  BSSY B0, `(.L_x_117) ;  /* 0x0000022000007945 */ /* 0x000fe80003800000 */
[----:B------:R-:W-:Y:S05]  /*5cc0*/  @!P6 BRA `(.L_x_118) ;  /* 0x000000000080e947 */ /* 0x000fea0003800000 */
[----:B------:R-:W-:-:S04]  /*5cd0*/  LOP3.LUT R23, R23, 0x2, RZ, 0xfc, !PT ;  /* 0x0000000217177812 */ /* 0x000fc800078efcff */
[----:B------:R-:W-:-:S13]  /*5ce0*/  ISETP.NE.AND P0, PT, R23, 0x3, PT ;  /* 0x000000031700780c */ /* 0x000fda0003f05270 */
[----:B------:R-:W-:Y:S05]  /*5cf0*/  @!P0 BRA `(.L_x_119) ;  /* 0x0000000000048947 */ /* 0x000fea0003800000 */
[----:B------:R-:W-:Y:S01]  /*5d00*/  BPT.TRAP 0x1 ;  /* 0x000000040000795c */ /* 0x000fe20000300000 */
.L_x_119:
[----:B------:R-:W0:Y:S01]  /*5d10*/  S2R R5, SR_CgaCtaId ;  /* 0x0000000000057919 */ /* 0x000e220000008800 */
[----:B------:R-:W-:Y:S02]  /*5d20*/  MOV R0, 0x400 ;  /* 0x0000040000007802 */ /* 0x000fe40000000f00 */
[----:B------:R-:W-:Y:S02]  /*5d30*/  SHF.L.U32 R2, R3, 0x1f, RZ ;  /* 0x0000001f03027819 */ /* 0x000fe400000006ff */
[----:B0-----:R-:W-:-:S05]  /*5d40*/  LEA R5, R5, R0, 0x18 ;  /* 0x0000000005057211 */ /* 0x001fca00078ec0ff */
[----:B------:R-:W-:-:S04]  /*5d50*/  VIADD R5, R5, 0x18 ;  /* 0x0000001805057836 */ /* 0x000fc80000000000 */
[C---:B------:R-:W-:Y:S02]  /*5d60*/  IMAD R7, R8.reuse, 0x8, R5 ;  /* 0x0000000808077824 */ /* 0x040fe400078e0205 */
[----:B------:R-:W-:Y:S02]  /*5d70*/  VIADD R8, R8, 0x1 ;  /* 0x0000000108087836 */ /* 0x000fe40000000000 */
[----:B------:R-:W0:Y:S03]  /*5d80*/  SYNCS.PHASECHK.TRANS64.TRYWAIT P0, [R7+URZ], R2 ;  /* 0x00000002070075a7 */ /* 0x000e26000800017f */
[----:B------:R-:W-:-:S04]  /*5d90*/  ISETP.NE.AND P1, PT, R8, 0x3, PT ;  /* 0x000000030800780c */ /* 0x000fc80003f25270 */
[----:B------:R-:W-:Y:S02]  /*5da0*/  SEL R0, RZ, 0x1, P1 ;  /* 0x00000001ff007807 */ /* 0x000fe40000800000 */
[----:B------:R-:W-:Y:S02]  /*5db0*/  SEL R8, R8, RZ, P1 ;  /* 0x000000ff08087207 */ /* 0x000fe40000800000 */
[----:B------:R-:W-:-:S03]  /*5dc0*/  LOP3.LUT R9, R3, R0, RZ, 0x3c, !PT ;  /* 0x0000000003097212 */ /* 0x000fc600078e3cff */
[----:B------:R-:W-:Y:S01]  /*5dd0*/  IMAD R4, R8, 0x8, R5 ;  /* 0x0000000808047824 */ /* 0x000fe200078e0205 */
[----:B------:R-:W-:Y:S01]  /*5de0*/  SHF.L.U32 R3, R9, 0x1f, RZ ;  /* 0x0000001f09037819 */ /* 0x000fe200000006ff */
[----:B0-----:R-:W-:Y:S06]  /*5df0*/  @!P0 BRA `(.L_x_120) ;  /* 0x0000000000ec8947 */ /* 0x001fec0003800000 */
.L_x_132:
[----:B------:R-:W1:Y:S01]  /*5e00*/  SYNCS.PHASECHK.TRANS64.TRYWAIT P0, [R4+URZ], R3 ;  /* 0x00000003040075a7 */ /* 0x000e62000800017f */
[----:B------:R-:W-:-:S05]  /*5e10*/  VIADD R0, R8, 0x1 ;  /* 0x0000000108007836 */ /* 0x000fca0000000000 */
[----:B------:R-:W-:-:S04]  /*5e20*/  ISETP.NE.AND P1, PT, R0, 0x3, PT ;  /* 0x000000030000780c */ /* 0x000fc80003f25270 */
[----:B0-----:R-:W-:Y:S02]  /*5e30*/  SEL R2, RZ, 0x1, P1 ;  /* 0x00000001ff027807 */ /* 0x001fe40000800000 */
[----:B------:R-:W-:Y:S02]  /*5e40*/  SEL R0, R0, RZ, P1 ;  /* 0x000000ff00007207 */ /* 0x000fe40000800000 */
[----:B------:R-:W-:Y:S01]  /*5e50*/  LOP3.LUT R2, R9, R2, RZ, 0x3c, !PT ;  /* 0x0000000209027212 */ /* 0x000fe200078e3cff */
[----:B-1----:R-:W-:Y:S06]  /*5e60*/  @!P0 BRA `(.L_x_121) ;  /* 0x0000000000e48947 */ /* 0x002fec0003800000 */
.L_x_133:
[----:B------:R-:W-:Y:S01]  /*5e70*/  IMAD R5, R0, 0x8, R5 ;  /* 0x0000000800057824 */ /* 0x000fe200078e0205 */
[----:B------:R-:W-:-:S07]  /*5e80*/  SHF.L.U32 R0, R2, 0x1f, RZ ;  /* 0x0000001f02007819 */ /* 0x000fce00000006ff */
.L_x_122:
[----:B-1----:R1:W3:Y:S02]  /*5e90*/  SYNCS.PHASECHK.TRANS64.TRYWAIT P0, [R5+URZ], R0 ;  /* 0x00000000050075a7 */ /* 0x0022e4000800017f */
[----:B---3--:R-:W-:Y:S05]  /*5ea0*/  @!P0 NANOSLEEP.SYNCS 0x989680 ;  /* 0x009896800000895d */ /* 0x008fea0003900000 */
[----:B------:R-:W3:Y:S02]  /*5eb0*/  @!P0 SYNCS.PHASECHK.TRANS64 P0, [R5+URZ], R0 ;  /* 0x00000000050085a7 */ /* 0x000ee4000800007f */
[----:B---3--:R-:W-:Y:S05]  /*5ec0*/  @!P0 BRA `(.L_x_122) ;  /* 0xfffffffc00f08947 */ /* 0x008fea000383ffff */
.L_x_118:
[----:B------:R-:W-:Y:S05]  /*5ed0*/  BSYNC B0 ;  /* 0x0000000000007941 */ /* 0x000fea0003800000 */
.L_x_117:
[----:B------:R-:W-:Y:S05]  /*5ee0*/  EXIT ;  /* 0x000000000000794d */ /* 0x000fea0003800000 */
.L_x_19:
[----:B0-----:R-:W-:-:S04]  /*5ef0*/  IMAD.U32 R3, RZ, RZ, UR43 ;  /* 0x0000002bff037e24 */ /* 0x001fc8000f8e00ff */
[----:B------:R0:W1:Y:S03]  /*5f00*/  SYNCS.PHASECHK.TRANS64.TRYWAIT P0, [R3+URZ+-0x8], R0 ;  /* 0xfffff800030075a7 */ /* 0x000066000800017f */
[----:B-1----:R-:W-:Y:S05]  /*5f10*/  @!P0 NANOSLEEP.SYNCS 0x989680 ;  /* 0x009896800000895d */ /* 0x002fea0003900000 */
[----:B------:R-:W1:Y:S02]  /*5f20*/  @!P0 SYNCS.PHASECHK.TRANS64 P0, [R3+URZ+-0x8], R0 ;  /* 0xfffff800030085a7 */ /* 0x000e64000800007f */
[----:B-1----:R-:W-:Y:S05]  /*5f30*/  @!P0 BRA `(.L_x_19) ;  /* 0xfffffffc00ec8947 */ /* 0x002fea000383ffff */
[----:B------:R-:W-:Y:S05]  /*5f40*/  BRA `(.L_x_123) ;  /* 0xffffffb800147947 */ /* 0x000fea000383ffff */
.L_x_24:
[----:B-1----:R1:W2:Y:S02]  /*5f50*/  SYNCS.PHASECHK.TRANS64.TRYWAIT P1, [R3+URZ], R0 ;  /* 0x00000000030075a7 */ /* 0x0022a4000802017f */
[----:B--2---:R-:W-:Y:S05]  /*5f60*/  @!P1 NANOSLEEP.SYNCS 0x989680 ;  /* 0x009896800000995d */ /* 0x004fea0003900000 */
[----:B------:R-:W2:Y:S02]  /*5f70*/  @!P1 SYNCS.PHASECHK.TRANS64 P1, [R3+URZ], R0 ;  /* 0x00000000030095a7 */ /* 0x000ea4000802007f */
[----:B--2---:R-:W-:Y:S05]  /*5f80*/  @!P1 BRA `(.L_x_24) ;  /* 0xfffffffc00f09947 */ /* 0x004fea000383ffff */
[----:B------:R-:W-:Y:S05]  /*5f90*/  BRA `(.L_x_23) ;  /* 0xffffffb800807947 */ /* 0x000fea000383ffff */
.L_x_29:
[----:B-1----:R-:W-:-:S04]  /*5fa0*/  IMAD.U32 R5, RZ, RZ, UR4 ;  /* 0x00000004ff057e24 */ /* 0x002fc8000f8e00ff */
[----:B------:R1:W2:Y:S03]  /*5fb0*/  SYNCS.PHASECHK.TRANS64.TRYWAIT P1, [R5+URZ], R4 ;  /* 0x00000004050075a7 */ /* 0x0002a6000802017f */
[----:B--2---:R-:W-:Y:S05]  /*5fc0*/  @!P1 NANOSLEEP.SYNCS 0x989680 ;  /* 0x009896800000995d */ /* 0x004fea0003900000 */
[----:B------:R-:W2:Y:S02]  /*5fd0*/  @!P1 SYNCS.PHASECHK.TRANS64 P1, [R5+URZ], R4 ;  /* 0x00000004050095a7 */ /* 0x000ea4000802007f */
[----:B--2---:R-:W-:Y:S05]  /*5fe0*/  @!P1 BRA `(.L_x_29) ;  /* 0xfffffffc00ec9947 */ /* 0x004fea000383ffff */
[----:B------:R-:W-:Y:S05]  /*5ff0*/  BRA `(.L_x_28) ;  /* 0xffffffbc00a87947 */ /* 0x000fea000383ffff */
.L_x_35:
[----:B0-----:R-:W-:-:S04]  /*6000*/  IMAD.U32 R3, RZ, RZ, UR43 ;  /* 0x0000002bff037e24 */ /* 0x001fc8000f8e00ff */
[----:B------:R0:W1:Y:S03]  /*6010*/  SYNCS.PHASECHK.TRANS64.TRYWAIT P0, [R3+URZ+0x8], R0 ;  /* 0x00000800030075a7 */ /* 0x000066000800017f */
[----:B-1----:R-:W-:Y:S05]  /*6020*/  @!P0 NANOSLEEP.SYNCS 0x989680 ;  /* 0x009896800000895d */ /* 0x002fea0003900000 */
[----:B------:R-:W1:Y:S02]  /*6030*/  @!P0 SYNCS.PHASECHK.TRANS64 P0, [R3+URZ+0x8], R0 ;  /* 0x00000800030085a7 */ /* 0x000e64000800007f */
[----:B-1----:R-:W-:Y:S05]  /*6040*/  @!P0 BRA `(.L_x_35) ;  /* 0xfffffffc00ec8947 */ /* 0x002fea000383ffff */
[----:B------:R-:W-:Y:S05]  /*6050*/  BRA `(.L_x_124) ;  /* 0xffffffc400587947 */ /* 0x000fea000383ffff */
.L_x_104:
[----:B------:R-:W-:Y:S01]  /*6060*/  BSSY B1, `(.L_x_125) ;  /* 0x0000006000017945 */ /* 0x000fe20003800000 */
[----:B------:R-:W-:-:S07]  /*6070*/  IMAD.MOV.U32 R15, RZ, RZ, -0x1 ;  /* 0xffffffffff0f7424 */ /* 0x000fce00078e00ff */
[----:B--2--5:R-:W-:Y:S05]  /*6080*/  WARPSYNC.COLLECTIVE R15, `(.L_x_126) ;  /* 0x000000000f0c7348 */ /* 0x024fea0003c00000 */
[----:B------:R-:W-:Y:S02]  /*6090*/  ELECT P6, UR62, PT ;  /* 0x00000000003e782f */ /* 0x000fe400038c0000 */
[----:B------:R-:W-:Y:S01]  /*60a0*/  MOV R14, UR62 ;  /* 0x0000003e000e7c02 */ /* 0x000fe20008000f00 */
[----:B--2--5:R-:W-:Y:S10]  /*60b0*/  ENDCOLLECTIVE ;  /* 0x000000000000791b */ /* 0x024ff40003800000 */
.L_x_126:
[----:B------:R-:W-:Y:S05]  /*60c0*/  BSYNC B1 ;  /* 0x0000000000017941 */ /* 0x000fea0003800000 */
.L_x_125:
[----:B------:R-:W-:Y:S05]  /*60d0*/  BRA `(.L_x_127) ;  /* 0xffffffec00ec7947 */ /* 0x000fea000383ffff */
.L_x_107:
[----:B0-----:R0:W1:Y:S02]  /*60e0*/  SYNCS.PHASECHK.TRANS64.TRYWAIT P1, [R14+URZ+0x18], R5 ;  /* 0x000018050e0075a7 */ /* 0x001064000802017f */
[----:B-1----:R-:W-:Y:S05]  /*60f0*/  @!P1 NANOSLEEP.SYNCS 0x989680 ;  /* 0x009896800000995d */ /* 0x002fea0003900000 */
[----:B------:R-:W1:Y:S02]  /*6100*/  @!P1 SYNCS.PHASECHK.TRANS64 P1, [R14+URZ+0x18], R5 ;  /* 0x000018050e0095a7 */ /* 0x000e64000802007f */
[----:B-1----:R-:W-:Y:S05]  /*6110*/  @!P1 BRA `(.L_x_107) ;  /* 0xfffffffc00f09947 */ /* 0x002fea000383ffff */
[----:B------:R-:W-:Y:S05]  /*6120*/  BRA `(.L_x_128) ;  /* 0xfffffff000287947 */ /* 0x000fea000383ffff */
.L_x_116:
[----:B------:R-:W-:Y:S01]  /*6130*/  BSSY B0, `(.L_x_129) ;  /* 0x0000006000007945 */ /* 0x000fe20003800000 */
[----:B------:R-:W-:-:S07]  /*6140*/  IMAD.MOV.U32 R15, RZ, RZ, -0x1 ;  /* 0xffffffffff0f7424 */ /* 0x000fce00078e00ff */
[----:B--2--5:R-:W-:Y:S05]  /*6150*/  WARPSYNC.COLLECTIVE R15, `(.L_x_130) ;  /* 0x000000000f0c7348 */ /* 0x024fea0003c00000 */
[----:B------:R-:W-:Y:S02]  /*6160*/  ELECT P6, UR62, PT ;  /* 0x00000000003e782f */ /* 0x000fe400038c0000 */
[----:B------:R-:W-:Y:S01]  /*6170*/  MOV R14, UR62 ;  /* 0x0000003e000e7c02 */ /* 0x000fe20008000f00 */
[----:B--2--5:R-:W-:Y:S10]  /*6180*/  ENDCOLLECTIVE ;  /* 0x000000000000791b */ /* 0x024ff40003800000 */
.L_x_130:
[----:B------:R-:W-:Y:S05]  /*6190*/  BSYNC B0 ;  /* 0x0000000000007941 */ /* 0x000fea0003800000 */
.L_x_129:
[----:B------:R-:W-:Y:S05]  /*61a0*/  BRA `(.L_x_131) ;  /* 0xfffffff800c07947 */ /* 0x000fea000383ffff */
.L_x_120:
[----:B0-----:R0:W1:Y:S02]  /*61b0*/  SYNCS.PHASECHK.TRANS64.TRYWAIT P0, [R7+URZ], R2 ;  /* 0x00000002070075a7 */ /* 0x001064000800017f */
[----:B-1----:R-:W-:Y:S05]  /*61c0*/  @!P0 NANOSLEEP.SYNCS 0x989680 ;  /* 0x009896800000895d */ /* 0x002fea0003900000 */
[----:B------:R-:W1:Y:S02]  /*61d0*/  @!P0 SYNCS.PHASECHK.TRANS64 P0, [R7+URZ], R2 ;  /* 0x00000002070085a7 */ /* 0x000e64000800007f */
[----:B-1----:R-:W-:Y:S05]  /*61e0*/  @!P0 BRA `(.L_x_120) ;  /* 0xfffffffc00f08947 */ /* 0x002fea000383ffff */
[----:B------:R-:W-:Y:S05]  /*61f0*/  BRA `(.L_x_132) ;  /* 0xfffffffc00007947 */ /* 0x000fea000383ffff */
.L_x_121:
[----:B0-----:R0:W1:Y:S02]  /*6200*/  SYNCS.PHASECHK.TRANS64.TRYWAIT P0, [R4+URZ], R3 ;  /* 0x00000003040075a7 */ /* 0x001064000800017f */
[----:B-1----:R-:W-:Y:S05]  /*6210*/  @!P0 NANOSLEEP.SYNCS 0x989680 ;  /* 0x009896800000895d */ /* 0x002fea0003900000 */
[----:B------:R-:W1:Y:S02]  /*6220*/  @!P0 SYNCS.PHASECHK.TRANS64 P0, [R4+URZ], R3 ;  /* 0x00000003040085a7 */ /* 0x000e64000800007f */
[----:B-1----:R-:W-:Y:S05]  /*6230*/  @!P0 BRA `(.L_x_121) ;  /* 0xfffffffc00f08947 */ /* 0x002fea000383ffff */
[----:B------:R-:W-:Y:S05]  /*6240*/  BRA `(.L_x_133) ;  /* 0xfffffffc00087947 */ /* 0x000fea000383ffff */
.L_x_134:
[----:B------:R-:W-:-:S00]  /*6250*/  BRA `(.L_x_134) ;  /* 0xfffffffc00fc7947 */ /* 0x000fc0000383ffff */
[----:B------:R-:W-:-:S00]  /*6260*/  NOP ;  /* 0x0000000000007918 */ /* 0x000fc00000000000 */
        /* <DEDUP_REMOVED lines=9> */
.L_x_135:


//--------------------- .nv.global.init           --------------------------
	.section	.nv.global.init,"aw",@progbits
.nv.global.init:
	.type		$str$22,@object
	.size		$str$22,($str$23 - $str$22)
$str$22:
        /*0000*/ 	.byte	0x6b, 0x5f, 0x74, 0x69, 0x6c, 0x65, 0x5f, 0x63, 0x6f, 0x75, 0x6e, 0x74, 0x20, 0x3e, 0x3d, 0x20
        /*0010*/ 	.byte	0x31, 0x00
	.type		$str$23,@object
	.size		$str$23,(__unnamed_1 - $str$23)
$str$23:
        /*0012*/ 	.byte	0x2f, 0x74, 0x6d, 0x70, 0x2f, 0x63, 0x75, 0x74, 0x6c, 0x61, 0x73, 0x73, 0x5f, 0x73, 0x77, 0x65
        /*0022*/ 	.byte	0x65, 0x70, 0x5f, 0x73, 0x72, 0x63, 0x2f, 0x69, 0x6e, 0x63, 0x6c, 0x75, 0x64, 0x65, 0x2f, 0x63
        /*0032*/ 	.byte	0x75, 0x74, 0x6c, 0x61, 0x73, 0x73, 0x2f, 0x67, 0x65, 0x6d, 0x6d, 0x2f, 0x63, 0x6f, 0x6c, 0x6c
        /*0042*/ 	.byte	0x65, 0x63, 0x74, 0x69, 0x76, 0x65, 0x2f, 0x73, 0x6d, 0x39, 0x30, 0x5f, 0x6d, 0x6d, 0x61, 0x5f
        /*0052*/ 	.byte	0x74, 0x6d, 0x61, 0x5f, 0x67, 0x6d, 0x6d, 0x61, 0x5f, 0x73, 0x73, 0x5f, 0x77, 0x61, 0x72, 0x70
        /*0062*/ 	.byte	0x73, 0x70, 0x65, 0x63, 0x69, 0x61, 0x6c, 0x69, 0x7a, 0x65, 0x64, 0x2e, 0x68, 0x70, 0x70, 0x00
	.type		__unnamed_1,@object
	.size		__unnamed_1,(.L_0 - __unnamed_1)
__unnamed_1:
        /*0072*/ 	.byte	0x76, 0x6f, 0x69, 0x64, 0x20, 0x63, 0x75, 0x74, 0x6c, 0x61, 0x73, 0x73, 0x3a, 0x3a, 0x67, 0x65
        /* <DEDUP_REMOVED lines=179> */
        /*0bb2*/ 	.byte	0x75, 0x74, 0x65, 0x3a, 0x3a, 0x69, 0x64, 0x65, 0x6e, 0x74, 0x69, 0x74, 0x79, 0x5d, 0x00
.L_0:


//--------------------- .nv.shared._ZN7cutlass13device_kernelINS_4gemm6kernel13GemmUniversalIN4cute5tupleIJiiiiEEENS1_10collective13CollectiveMmaINS1_34MainloopSm90TmaGmmaWarpSpecializedILi3ENS5_IJNS4_1CILi1EEENSA_ILi2EEESB_EEENS1_32KernelTmaWarpSpecializedPingpongEEENS5_IJNSA_ILi64EEESG_NSA_ILi128EEEEEENS_6half_tENS5_IJlSB_lEEESJ_SK_NS4_8TiledMMAINS4_8MMA_AtomIJNS4_4SM904GMMA25MMA_64x64x16_F32F16F16_SSILNSO_5MajorE0ELSQ_0ELNSO_7ScaleInE1ELSR_1EEEEEENS4_6LayoutINS5_IJSB_SB_SB_EEENS5_IJNSA_ILi0EEESW_SW_EEEEENS5_IJNS4_10UnderscoreESZ_SZ_EEEEENS4_23SM90_TMA_LOAD_MULTICASTENS4_14ComposedLayoutINS4_7SwizzleILi3ELi4ELi3EEENS4_18smem_ptr_flag_bitsILi16EEENSU_INS5_IJNSA_ILi8EEESG_EEENS5_IJSG_SB_EEEEEEEvNS4_8identityENS4_13SM90_TMA_LOADES1C_vS1D_EENS_8epilogue10collective6detail29Sm90TmaWarpSpecializedAdapterINS1H_15DefaultEpilogueISJ_SK_SK_NS1G_6thread17LinearCombinationISJ_Li1EffLNS1L_9ScaleType4KindE0ELNS_15FloatRoundStyleE2ESJ_EENS1_15EpilogueDefaultEEEEEvvEEEEvNT_6ParamsE --------------------------
	.section	.nv.shared._ZN7cutlass13device_kernelINS_4gemm6kernel13GemmUniversalIN4cute5tupleIJiiiiEEENS1_10collective13CollectiveMmaINS1_34MainloopSm90TmaGmmaWarpSpecializedILi3ENS5_IJNS4_1CILi1EEENSA_ILi2EEESB_EEENS1_32KernelTmaWarpSpecializedPingpongEEENS5_IJNSA_ILi64EEESG_NSA_ILi128EEEEEENS_6half_tENS5_IJlSB_lEEESJ_SK_NS4_8TiledMMAINS4_8MMA_AtomIJNS4_4SM904GMMA25MMA_64x64x16_F32F16F16_SSILNSO_5MajorE0ELSQ_0ELNSO_7ScaleInE1ELSR_1EEEEEENS4_6LayoutINS5_IJSB_SB_SB_EEENS5_IJNSA_ILi0EEESW_SW_EEEEENS5_IJNS4_10UnderscoreESZ_SZ_EEEEENS4_23SM90_TMA_LOAD_MULTICASTENS4_14ComposedLayoutINS4_7SwizzleILi3ELi4ELi3EEENS4_18smem_ptr_flag_bitsILi16EEENSU_INS5_IJNSA_ILi8EEESG_EEENS5_IJSG_SB_EEEEEEEvNS4_8identityENS4_13SM90_TMA_LOADES1C_vS1D_EENS_8epilogue10collective6detail29Sm90TmaWarpSpecializedAdapterINS1H_15DefaultEpilogueISJ_SK_SK_NS1G_6thread17LinearCombinationISJ_Li1EffLNS1L_9ScaleType4KindE0ELNS_15FloatRoundStyleE2ESJ_EENS1_15EpilogueDefaultEEEEEvvEEEEvNT_6ParamsE,"aw",@nobits
	.sectionflags	@""
	.align	16
	.zero		1024


//--------------------- .nv.shared.reserved.0     --------------------------
	.section	.nv.shared.reserved.0,"aw",@nobits
	.weak		__nv_reservedSMEM_offset_0_alias
	.size		__nv_reservedSMEM_offset_0_alias, 0, 0
	.other		__nv_reservedSMEM_offset_0_alias,@"STO_CUDA_RESERVED_SHARED STV_DEFAULT"
__nv_reservedSMEM_offset_0_alias:
	.zero		0


//--------------------- .nv.global                --------------------------
	.section	.nv.global,"aw",@nobits
.nv.global:
	.type		_ZN39_INTERNAL_52f477cc_4_k_cu_9a21f62b_28294cute1_E,@object
	.size		_ZN39_INTERNAL_52f477cc_4_k_cu_9a21f62b_28294cute1_E,(_ZN39_INTERNAL_52f477cc_4_k_cu_9a21f62b_28294cuda3std3__45__cpo6cbeginE - _ZN39_INTERNAL_52f477cc_4_k_cu_9a21f62b_28294cute1_E)
_ZN39_INTERNAL_52f477cc_4_k_cu_9a21f62b_28294cute1_E:
	.zero		1
	.type		_ZN39_INTERNAL_52f477cc_4_k_cu_9a21f62b_28294cuda3std3__45__cpo6cbeginE,@object
	.size		_ZN39_INTERNAL_52f477cc_4_k_cu_9a21f62b_28294cuda3std3__45__cpo6cbeginE,(_ZN39_INTERNAL_52f477cc_4_k_cu_9a21f62b_28294cuda3std3__48in_placeE - _ZN39_INTERNAL_52f477cc_4_k_cu_9a21f62b_28294cuda3std3__45__cpo6cbeginE)
_ZN39_INTERNAL_52f477cc_4_k_cu_9a21f62b_28294cuda3std3__45__cpo6cbeginE:
	.zero		1
	.type		_ZN39_INTERNAL_52f477cc_4_k_cu_9a21f62b_28294cuda3std3__48in_placeE,@object
	.size		_ZN39_INTERNAL_52f477cc_4_k_cu_9a21f62b_28294cuda3std3__48in_placeE,(_ZN39_INTERNAL_52f477cc_4_k_cu_9a21f62b_28294cuda3std6ranges3__45__cpo9iter_moveE - _ZN39_INTERNAL_52f477cc_4_k_cu_9a21f62b_28294cuda3std3__48in_placeE)
_ZN39_INTERNAL_52f477cc_4_k_cu_9a21f62b_28294cuda3std3__48in_placeE:
	.zero		1
	.type		_ZN39_INTERNAL_52f477cc_4_k_cu_9a21f62b_28294cuda3std6ranges3__45__cpo9iter_moveE,@object
	.size		_ZN39_INTERNAL_52f477cc_4_k_cu_9a21f62b_28294cuda3std6ranges3__45__cpo9iter_moveE,(_ZN39_INTERNAL_52f477cc_4_k_cu_9a21f62b_28294cuda3std3__45__cpo5beginE - _ZN39_INTERNAL_52f477cc_4_k_cu_9a21f62b_28294cuda3std6ranges3__45__cpo9iter_moveE)
_ZN39_INTERNAL_52f477cc_4_k_cu_9a21f62b_28294cuda3std6ranges3__45__cpo9iter_moveE:
	.zero		1
	.type		_ZN39_INTERNAL_52f477cc_4_k_cu_9a21f62b_28294cuda3std3__45__cpo5beginE,@object
	.size		_ZN39_INTERNAL_52f477cc_4_k_cu_9a21f62b_28294cuda3std3__45__cpo5beginE,(_ZN39_INTERNAL_52f477cc_4_k_cu_9a21f62b_28294cuda3std3__441_GLOBAL__N__52f477cc_4_k_cu_9a21f62b_28296ignoreE - _ZN39_INTERNAL_52f477cc_4_k_cu_9a21f62b_28294cuda3std3__45__cpo5beginE)
_ZN39_INTERNAL_52f477cc_4_k_cu_9a21f62b_28294cuda3std3__45__cpo5beginE:
	.zero		1
	.type		_ZN39_INTERNAL_52f477cc_4_k_cu_9a21f62b_28294cuda3std3__441_GLOBAL__N__52f477cc_4_k_cu_9a21f62b_28296ignoreE,@object
	.size		_ZN39_INTERNAL_52f477cc_4_k_cu_9a21f62b_28294cuda3std3__441_GLOBAL__N__52f477cc_4_k_cu_9a21f62b_28296ignoreE,(_ZN39_INTERNAL_52f477cc_4_k_cu_9a21f62b_28294cute7productE - _ZN39_INTERNAL_52f477cc_4_k_cu_9a21f62b_28294cuda3std3__441_GLOBAL__N__52f477cc_4_k_cu_9a21f62b_28296ignoreE)
_ZN39_INTERNAL_52f477cc_4_k_cu_9a21f62b_28294cuda3std3__441_GLOBAL__N__52f477cc_4_k_cu_9a21f62b_28296ignoreE:
	.zero		1
	.type		_ZN39_INTERNAL_52f477cc_4_k_cu_9a21f62b_28294cute7productE,@object
	.size		_ZN39_INTERNAL_52f477cc_4_k_cu_9a21f62b_28294cute7productE,(_ZN39_INTERNAL_52f477cc_4_k_cu_9a21f62b_28294cuda3std3__45__cpo3endE - _ZN39_INTERNAL_52f477cc_4_k_cu_9a21f62b_28294cute7productE)
_ZN39_INTERNAL_52f477cc_4_k_cu_9a21f62b_28294cute7productE:
	.zero		1
	.type		_ZN39_INTERNAL_52f477cc_4_k_cu_9a21f62b_28294cuda3std3__45__cpo3endE,@object
	.size		_ZN39_INTERNAL_52f477cc_4_k_cu_9a21f62b_28294cuda3std3__45__cpo3endE,(_ZN39_INTERNAL_52f477cc_4_k_cu_9a21f62b_28294cuda3std3__419piecewise_constructE - _ZN39_INTERNAL_52f477cc_4_k_cu_9a21f62b_28294cuda3std3__45__cpo3endE)
_ZN39_INTERNAL_52f477cc_4_k_cu_9a21f62b_28294cuda3std3__45__cpo3endE:
	.zero		1
	.type		_ZN39_INTERNAL_52f477cc_4_k_cu_9a21f62b_28294cuda3std3__419piecewise_constructE,@object
	.size		_ZN39_INTERNAL_52f477cc_4_k_cu_9a21f62b_28294cuda3std3__419piecewise_constructE,(_ZN39_INTERNAL_52f477cc_4_k_cu_9a21f62b_28294cuda3std3__45__cpo4cendE - _ZN39_INTERNAL_52f477cc_4_k_cu_9a21f62b_28294cuda3std3__419piecewise_constructE)
_ZN39_INTERNAL_52f477cc_4_k_cu_9a21f62b_28294cuda3std3__419piecewise_constructE:
	.zero		1
	.type		_ZN39_INTERNAL_52f477cc_4_k_cu_9a21f62b_28294cuda3std3__45__cpo4cendE,@object
	.size		_ZN39_INTERNAL_52f477cc_4_k_cu_9a21f62b_28294cuda3std3__45__cpo4cendE,(_ZN39_INTERNAL_52f477cc_4_k_cu_9a21f62b_28294cuda3std6ranges3__45__cpo4swapE - _ZN39_INTERNAL_52f477cc_4_k_cu_9a21f62b_28294cuda3std3__45__cpo4cendE)
_ZN39_INTERNAL_52f477cc_4_k_cu_9a21f62b_28294cuda3std3__45__cpo4cendE:
	.zero		1
	.type		_ZN39_INTERNAL_52f477cc_4_k_cu_9a21f62b_28294cuda3std6ranges3__45__cpo4swapE,@object
	.size		_ZN39_INTERNAL_52f477cc_4_k_cu_9a21f62b_28294cuda3std6ranges3__45__cpo4swapE,(.L_8 - _ZN39_INTERNAL_52f477cc_4_k_cu_9a21f62b_28294cuda3std6ranges3__45__cpo4swapE)
_ZN39_INTERNAL_52f477cc_4_k_cu_9a21f62b_28294cuda3std6ranges3__45__cpo4swapE:
	.zero		1
.L_8:


//--------------------- .nv.constant0._ZN7cutlass13device_kernelINS_4gemm6kernel13GemmUniversalIN4cute5tupleIJiiiiEEENS1_10collective13CollectiveMmaINS1_34MainloopSm90TmaGmmaWarpSpecializedILi3ENS5_IJNS4_1CILi1EEENSA_ILi2EEESB_EEENS1_32KernelTmaWarpSpecializedPingpongEEENS5_IJNSA_ILi64EEESG_NSA_ILi128EEEEEENS_6half_tENS5_IJlSB_lEEESJ_SK_NS4_8TiledMMAINS4_8MMA_AtomIJNS4_4SM904GMMA25MMA_64x64x16_F32F16F16_SSILNSO_5MajorE0ELSQ_0ELNSO_7ScaleInE1ELSR_1EEEEEENS4_6LayoutINS5_IJSB_SB_SB_EEENS5_IJNSA_ILi0EEESW_SW_EEEEENS5_IJNS4_10UnderscoreESZ_SZ_EEEEENS4_23SM90_TMA_LOAD_MULTICASTENS4_14ComposedLayoutINS4_7SwizzleILi3ELi4ELi3EEENS4_18smem_ptr_flag_bitsILi16EEENSU_INS5_IJNSA_ILi8EEESG_EEENS5_IJSG_SB_EEEEEEEvNS4_8identityENS4_13SM90_TMA_LOADES1C_vS1D_EENS_8epilogue10collective6detail29Sm90TmaWarpSpecializedAdapterINS1H_15DefaultEpilogueISJ_SK_SK_NS1G_6thread17LinearCombinationISJ_Li1EffLNS1L_9ScaleType4KindE0ELNS_15FloatRoundStyleE2ESJ_EENS1_15EpilogueDefaultEEEEEvvEEEEvNT_6ParamsE --------------------------
	.section	.nv.constant0._ZN7cutlass13device_kernelINS_4gemm6kernel13GemmUniversalIN4cute5tupleIJiiiiEEENS1_10collective13CollectiveMmaINS1_34MainloopSm90TmaGmmaWarpSpecializedILi3ENS5_IJNS4_1CILi1EEENSA_ILi2EEESB_EEENS1_32KernelTmaWarpSpecializedPingpongEEENS5_IJNSA_ILi64EEESG_NSA_ILi128EEEEEENS_6half_tENS5_IJlSB_lEEESJ_SK_NS4_8TiledMMAINS4_8MMA_AtomIJNS4_4SM904GMMA25MMA_64x64x16_F32F16F16_SSILNSO_5MajorE0ELSQ_0ELNSO_7ScaleInE1ELSR_1EEEEEENS4_6LayoutINS5_IJSB_SB_SB_EEENS5_IJNSA_ILi0EEESW_SW_EEEEENS5_IJNS4_10UnderscoreESZ_SZ_EEEEENS4_23SM90_TMA_LOAD_MULTICASTENS4_14ComposedLayoutINS4_7SwizzleILi3ELi4ELi3EEENS4_18smem_ptr_flag_bitsILi16EEENSU_INS5_IJNSA_ILi8EEESG_EEENS5_IJSG_SB_EEEEEEEvNS4_8identityENS4_13SM90_TMA_LOADES1C_vS1D_EENS_8epilogue10collective6detail29Sm90TmaWarpSpecializedAdapterINS1H_15DefaultEpilogueISJ_SK_SK_NS1G_6thread17LinearCombinationISJ_Li1EffLNS1L_9ScaleType4KindE0ELNS_15FloatRoundStyleE2ESJ_EENS1_15EpilogueDefaultEEEEEvvEEEEvNT_6ParamsE,"a",@progbits
	.sectionflags	@""
	.align	4
.nv.constant0._ZN7cutlass13device_kernelINS_4gemm6kernel13GemmUniversalIN4cute5tupleIJiiiiEEENS1_10collective13CollectiveMmaINS1_34MainloopSm90TmaGmmaWarpSpecializedILi3ENS5_IJNS4_1CILi1EEENSA_ILi2EEESB_EEENS1_32KernelTmaWarpSpecializedPingpongEEENS5_IJNSA_ILi64EEESG_NSA_ILi128EEEEEENS_6half_tENS5_IJlSB_lEEESJ_SK_NS4_8TiledMMAINS4_8MMA_AtomIJNS4_4SM904GMMA25MMA_64x64x16_F32F16F16_SSILNSO_5MajorE0ELSQ_0ELNSO_7ScaleInE1ELSR_1EEEEEENS4_6LayoutINS5_IJSB_SB_SB_EEENS5_IJNSA_ILi0EEESW_SW_EEEEENS5_IJNS4_10UnderscoreESZ_SZ_EEEEENS4_23SM90_TMA_LOAD_MULTICASTENS4_14ComposedLayoutINS4_7SwizzleILi3ELi4ELi3EEENS4_18smem_ptr_flag_bitsILi16EEENSU_INS5_IJNSA_ILi8EEESG_EEENS5_IJSG_SB_EEEEEEEvNS4_8identityENS4_13SM90_TMA_LOADES1C_vS1D_EENS_8epilogue10collective6detail29Sm90TmaWarpSpecializedAdapterINS1H_15DefaultEpilogueISJ_SK_SK_NS1G_6thread17LinearCombinationISJ_Li1EffLNS1L_9ScaleType4KindE0ELNS_15FloatRoundStyleE2ESJ_EENS1_15EpilogueDefaultEEEEEvvEEEEvNT_6ParamsE:
	.zero		1664


//--------------------- SYMBOLS --------------------------

	.type		.nv.reservedSmem.offset0,@object
	.size		.nv.reservedSmem.offset0,0x4
	.type		__assertfail,@function
